	.headerflags	@"EF_CUDA_TEXMODE_UNIFIED EF_CUDA_64BIT_ADDRESS EF_CUDA_SM86 EF_CUDA_VIRTUAL_SM(EF_CUDA_SM86)"
	.elftype	@"ET_REL"


//--------------------- .nv.info                  --------------------------
	.section	.nv.info,"",@"SHT_CUDA_INFO"
	.align	4


	//----- nvinfo : EIATTR_REGCOUNT
	.align		4
        /*0000*/ 	.byte	0x04, 0x2f
        /*0002*/ 	.short	(.L_22 - .L_21)
	.align		4
.L_21:
        /*0004*/ 	.word	index@(_Z3fntPjS_jjjS_S_S_j)
        /*0008*/ 	.word	0x00000024


	//----- nvinfo : EIATTR_MAX_STACK_SIZE
	.align		4
.L_22:
        /*000c*/ 	.byte	0x04, 0x23
        /*000e*/ 	.short	(.L_24 - .L_23)
	.align		4
.L_23:
        /*0010*/ 	.word	index@(_Z3fntPjS_jjjS_S_S_j)
        /*0014*/ 	.word	0x00000000


	//----- nvinfo : EIATTR_FRAME_SIZE
	.align		4
.L_24:
        /*0018*/ 	.byte	0x04, 0x11
        /*001a*/ 	.short	(.L_26 - .L_25)
	.align		4
.L_25:
        /*001c*/ 	.word	index@(_Z3fntPjS_jjjS_S_S_j)
        /*0020*/ 	.word	0x00000000


	//----- nvinfo : EIATTR_REGCOUNT
	.align		4
.L_26:
        /*0024*/ 	.byte	0x04, 0x2f
        /*0026*/ 	.short	(.L_28 - .L_27)
	.align		4
.L_27:
        /*0028*/ 	.word	index@(_Z14g_vector_mul_iPjS_S_jj)
        /*002c*/ 	.word	0x00000018


	//----- nvinfo : EIATTR_MAX_STACK_SIZE
	.align		4
.L_28:
        /*0030*/ 	.byte	0x04, 0x23
        /*0032*/ 	.short	(.L_30 - .L_29)
	.align		4
.L_29:
        /*0034*/ 	.word	index@(_Z14g_vector_mul_iPjS_S_jj)
        /*0038*/ 	.word	0x00000000


	//----- nvinfo : EIATTR_FRAME_SIZE
	.align		4
.L_30:
        /*003c*/ 	.byte	0x04, 0x11
        /*003e*/ 	.short	(.L_32 - .L_31)
	.align		4
.L_31:
        /*0040*/ 	.word	index@(_Z14g_vector_mul_iPjS_S_jj)
        /*0044*/ 	.word	0x00000000


	//----- nvinfo : EIATTR_REGCOUNT
	.align		4
.L_32:
        /*0048*/ 	.byte	0x04, 0x2f
        /*004a*/ 	.short	(.L_34 - .L_33)
	.align		4
.L_33:
        /*004c*/ 	.word	index@(_Z6g_fillPjjjj)
        /*0050*/ 	.word	0x0000001a


	//----- nvinfo : EIATTR_MAX_STACK_SIZE
	.align		4
.L_34:
        /*0054*/ 	.byte	0x04, 0x23
        /*0056*/ 	.short	(.L_36 - .L_35)
	.align		4
.L_35:
        /*0058*/ 	.word	index@(_Z6g_fillPjjjj)
        /*005c*/ 	.word	0x00000000


	//----- nvinfo : EIATTR_FRAME_SIZE
	.align		4
.L_36:
        /*0060*/ 	.byte	0x04, 0x11
        /*0062*/ 	.short	(.L_38 - .L_37)
	.align		4
.L_37:
        /*0064*/ 	.word	index@(_Z6g_fillPjjjj)
        /*0068*/ 	.word	0x00000000


	//----- nvinfo : EIATTR_REGCOUNT
	.align		4
.L_38:
        /*006c*/ 	.byte	0x04, 0x2f
        /*006e*/ 	.short	(.L_40 - .L_39)
	.align		4
.L_39:
        /*0070*/ 	.word	index@(_Z12g_poly_derivPjS_j)
        /*0074*/ 	.word	0x00000015


	//----- nvinfo : EIATTR_MAX_STACK_SIZE
	.align		4
.L_40:
        /*0078*/ 	.byte	0x04, 0x23
        /*007a*/ 	.short	(.L_42 - .L_41)
	.align		4
.L_41:
        /*007c*/ 	.word	index@(_Z12g_poly_derivPjS_j)
        /*0080*/ 	.word	0x00000000


	//----- nvinfo : EIATTR_FRAME_SIZE
	.align		4
.L_42:
        /*0084*/ 	.byte	0x04, 0x11
        /*0086*/ 	.short	(.L_44 - .L_43)
	.align		4
.L_43:
        /*0088*/ 	.word	index@(_Z12g_poly_derivPjS_j)
        /*008c*/ 	.word	0x00000000


	//----- nvinfo : EIATTR_REGCOUNT
	.align		4
.L_44:
        /*0090*/ 	.byte	0x04, 0x2f
        /*0092*/ 	.short	(.L_46 - .L_45)
	.align		4
.L_45:
        /*0094*/ 	.word	index@(_Z10g_build_n1PjS_S_S_S_j)
        /*0098*/ 	.word	0x00000016


	//----- nvinfo : EIATTR_MAX_STACK_SIZE
	.align		4
.L_46:
        /*009c*/ 	.byte	0x04, 0x23
        /*009e*/ 	.short	(.L_48 - .L_47)
	.align		4
.L_47:
        /*00a0*/ 	.word	index@(_Z10g_build_n1PjS_S_S_S_j)
        /*00a4*/ 	.word	0x00000000


	//----- nvinfo : EIATTR_FRAME_SIZE
	.align		4
.L_48:
        /*00a8*/ 	.byte	0x04, 0x11
        /*00aa*/ 	.short	(.L_50 - .L_49)
	.align		4
.L_49:
        /*00ac*/ 	.word	index@(_Z10g_build_n1PjS_S_S_S_j)
        /*00b0*/ 	.word	0x00000000


	//----- nvinfo : EIATTR_REGCOUNT
	.align		4
.L_50:
        /*00b4*/ 	.byte	0x04, 0x2f
        /*00b6*/ 	.short	(.L_52 - .L_51)
	.align		4
.L_51:
        /*00b8*/ 	.word	index@(_Z10g_build_n2PjS_S_j)
        /*00bc*/ 	.word	0x00000018


	//----- nvinfo : EIATTR_MAX_STACK_SIZE
	.align		4
.L_52:
        /*00c0*/ 	.byte	0x04, 0x23
        /*00c2*/ 	.short	(.L_54 - .L_53)
	.align		4
.L_53:
        /*00c4*/ 	.word	index@(_Z10g_build_n2PjS_S_j)
        /*00c8*/ 	.word	0x00000000


	//----- nvinfo : EIATTR_FRAME_SIZE
	.align		4
.L_54:
        /*00cc*/ 	.byte	0x04, 0x11
        /*00ce*/ 	.short	(.L_56 - .L_55)
	.align		4
.L_55:
        /*00d0*/ 	.word	index@(_Z10g_build_n2PjS_S_j)
        /*00d4*/ 	.word	0x00000000


	//----- nvinfo : EIATTR_REGCOUNT
	.align		4
.L_56:
        /*00d8*/ 	.byte	0x04, 0x2f
        /*00da*/ 	.short	(.L_58 - .L_57)
	.align		4
.L_57:
        /*00dc*/ 	.word	index@(_Z10g_build_n3PjS_j)
        /*00e0*/ 	.word	0x00000016


	//----- nvinfo : EIATTR_MAX_STACK_SIZE
	.align		4
.L_58:
        /*00e4*/ 	.byte	0x04, 0x23
        /*00e6*/ 	.short	(.L_60 - .L_59)
	.align		4
.L_59:
        /*00e8*/ 	.word	index@(_Z10g_build_n3PjS_j)
        /*00ec*/ 	.word	0x00000000


	//----- nvinfo : EIATTR_FRAME_SIZE
	.align		4
.L_60:
        /*00f0*/ 	.byte	0x04, 0x11
        /*00f2*/ 	.short	(.L_62 - .L_61)
	.align		4
.L_61:
        /*00f4*/ 	.word	index@(_Z10g_build_n3PjS_j)
        /*00f8*/ 	.word	0x00000000
.L_62:


//--------------------- .nv.info._Z10g_build_n3PjS_j --------------------------
	.section	.nv.info._Z10g_build_n3PjS_j,"",@"SHT_CUDA_INFO"
	.align	4


	//----- nvinfo : EIATTR_CUDA_API_VERSION
	.align		4
        /*0000*/ 	.byte	0x04, 0x37
        /*0002*/ 	.short	(.L_64 - .L_63)
.L_63:
        /*0004*/ 	.word	0x00000076


	//----- nvinfo : EIATTR_SW2861232_WAR
	.align		4
.L_64:
        /*0008*/ 	.byte	0x01, 0x35
	.zero		2


	//----- nvinfo : EIATTR_PARAM_CBANK
	.align		4
        /*000c*/ 	.byte	0x04, 0x0a
        /*000e*/ 	.short	(.L_66 - .L_65)
	.align		4
.L_65:
        /*0010*/ 	.word	index@(.nv.constant0._Z10g_build_n3PjS_j)
        /*0014*/ 	.short	0x0160
        /*0016*/ 	.short	0x0014


	//----- nvinfo : EIATTR_CBANK_PARAM_SIZE
	.align		4
.L_66:
        /*0018*/ 	.byte	0x03, 0x19
        /*001a*/ 	.short	0x0014


	//----- nvinfo : EIATTR_KPARAM_INFO
	.align		4
        /*001c*/ 	.byte	0x04, 0x17
        /*001e*/ 	.short	(.L_68 - .L_67)
.L_67:
        /*0020*/ 	.word	0x00000000
        /*0024*/ 	.short	0x0002
        /*0026*/ 	.short	0x0010
        /*0028*/ 	.byte	0x00, 0xf0, 0x11, 0x00


	//----- nvinfo : EIATTR_KPARAM_INFO
	.align		4
.L_68:
        /*002c*/ 	.byte	0x04, 0x17
        /*002e*/ 	.short	(.L_70 - .L_69)
.L_69:
        /*0030*/ 	.word	0x00000000
        /*0034*/ 	.short	0x0001
        /*0036*/ 	.short	0x0008
        /*0038*/ 	.byte	0x00, 0xf0, 0x21, 0x00


	//----- nvinfo : EIATTR_KPARAM_INFO
	.align		4
.L_70:
        /*003c*/ 	.byte	0x04, 0x17
        /*003e*/ 	.short	(.L_72 - .L_71)
.L_71:
        /*0040*/ 	.word	0x00000000
        /*0044*/ 	.short	0x0000
        /*0046*/ 	.short	0x0000
        /*0048*/ 	.byte	0x00, 0xf0, 0x21, 0x00


	//----- nvinfo : EIATTR_MAXREG_COUNT
	.align		4
.L_72:
        /*004c*/ 	.byte	0x03, 0x1b
        /*004e*/ 	.short	0x00ff


	//----- nvinfo : EIATTR_EXIT_INSTR_OFFSETS
	.align		4
        /*0050*/ 	.byte	0x04, 0x1c
        /*0052*/ 	.short	(.L_74 - .L_73)


	//   ....[0]....
.L_73:
        /*0054*/ 	.word	0x00000070


	//   ....[1]....
        /*0058*/ 	.word	0x00000200


	//   ....[2]....
        /*005c*/ 	.word	0x00000480


	//----- nvinfo : EIATTR_CRS_STACK_SIZE
	.align		4
.L_74:
        /*0060*/ 	.byte	0x04, 0x1e
        /*0062*/ 	.short	(.L_76 - .L_75)
.L_75:
        /*0064*/ 	.word	0x00000000
.L_76:


//--------------------- .nv.info._Z10g_build_n2PjS_S_j --------------------------
	.section	.nv.info._Z10g_build_n2PjS_S_j,"",@"SHT_CUDA_INFO"
	.align	4


	//----- nvinfo : EIATTR_CUDA_API_VERSION
	.align		4
        /*0000*/ 	.byte	0x04, 0x37
        /*0002*/ 	.short	(.L_78 - .L_77)
.L_77:
        /*0004*/ 	.word	0x00000076


	//----- nvinfo : EIATTR_SW2861232_WAR
	.align		4
.L_78:
        /*0008*/ 	.byte	0x01, 0x35
	.zero		2


	//----- nvinfo : EIATTR_PARAM_CBANK
	.align		4
        /*000c*/ 	.byte	0x04, 0x0a
        /*000e*/ 	.short	(.L_80 - .L_79)
	.align		4
.L_79:
        /*0010*/ 	.word	index@(.nv.constant0._Z10g_build_n2PjS_S_j)
        /*0014*/ 	.short	0x0160
        /*0016*/ 	.short	0x001c


	//----- nvinfo : EIATTR_CBANK_PARAM_SIZE
	.align		4
.L_80:
        /*0018*/ 	.byte	0x03, 0x19
        /*001a*/ 	.short	0x001c


	//----- nvinfo : EIATTR_KPARAM_INFO
	.align		4
        /*001c*/ 	.byte	0x04, 0x17
        /*001e*/ 	.short	(.L_82 - .L_81)
.L_81:
        /*0020*/ 	.word	0x00000000
        /*0024*/ 	.short	0x0003
        /*0026*/ 	.short	0x0018
        /*0028*/ 	.byte	0x00, 0xf0, 0x11, 0x00


	//----- nvinfo : EIATTR_KPARAM_INFO
	.align		4
.L_82:
        /*002c*/ 	.byte	0x04, 0x17
        /*002e*/ 	.short	(.L_84 - .L_83)
.L_83:
        /*0030*/ 	.word	0x00000000
        /*0034*/ 	.short	0x0002
        /*0036*/ 	.short	0x0010
        /*0038*/ 	.byte	0x00, 0xf0, 0x21, 0x00


	//----- nvinfo : EIATTR_KPARAM_INFO
	.align		4
.L_84:
        /*003c*/ 	.byte	0x04, 0x17
        /*003e*/ 	.short	(.L_86 - .L_85)
.L_85:
        /*0040*/ 	.word	0x00000000
        /*0044*/ 	.short	0x0001
        /*0046*/ 	.short	0x0008
        /*0048*/ 	.byte	0x00, 0xf0, 0x21, 0x00


	//----- nvinfo : EIATTR_KPARAM_INFO
	.align		4
.L_86:
        /*004c*/ 	.byte	0x04, 0x17
        /*004e*/ 	.short	(.L_88 - .L_87)
.L_87:
        /*0050*/ 	.word	0x00000000
        /*0054*/ 	.short	0x0000
        /*0056*/ 	.short	0x0000
        /*0058*/ 	.byte	0x00, 0xf0, 0x21, 0x00


	//----- nvinfo : EIATTR_MAXREG_COUNT
	.align		4
.L_88:
        /*005c*/ 	.byte	0x03, 0x1b
        /*005e*/ 	.short	0x00ff


	//----- nvinfo : EIATTR_EXIT_INSTR_OFFSETS
	.align		4
        /*0060*/ 	.byte	0x04, 0x1c
        /*0062*/ 	.short	(.L_90 - .L_89)


	//   ....[0]....
.L_89:
        /*0064*/ 	.word	0x00000070


	//   ....[1]....
        /*0068*/ 	.word	0x000001a0


	//   ....[2]....
        /*006c*/ 	.word	0x000003a0


	//----- nvinfo : EIATTR_CRS_STACK_SIZE
	.align		4
.L_90:
        /*0070*/ 	.byte	0x04, 0x1e
        /*0072*/ 	.short	(.L_92 - .L_91)
.L_91:
        /*0074*/ 	.word	0x00000000
.L_92:


//--------------------- .nv.info._Z10g_build_n1PjS_S_S_S_j --------------------------
	.section	.nv.info._Z10g_build_n1PjS_S_S_S_j,"",@"SHT_CUDA_INFO"
	.align	4


	//----- nvinfo : EIATTR_CUDA_API_VERSION
	.align		4
        /*0000*/ 	.byte	0x04, 0x37
        /*0002*/ 	.short	(.L_94 - .L_93)
.L_93:
        /*0004*/ 	.word	0x00000076


	//----- nvinfo : EIATTR_SW2861232_WAR
	.align		4
.L_94:
        /*0008*/ 	.byte	0x01, 0x35
	.zero		2


	//----- nvinfo : EIATTR_PARAM_CBANK
	.align		4
        /*000c*/ 	.byte	0x04, 0x0a
        /*000e*/ 	.short	(.L_96 - .L_95)
	.align		4
.L_95:
        /*0010*/ 	.word	index@(.nv.constant0._Z10g_build_n1PjS_S_S_S_j)
        /*0014*/ 	.short	0x0160
        /*0016*/ 	.short	0x002c


	//----- nvinfo : EIATTR_CBANK_PARAM_SIZE
	.align		4
.L_96:
        /*0018*/ 	.byte	0x03, 0x19
        /*001a*/ 	.short	0x002c


	//----- nvinfo : EIATTR_KPARAM_INFO
	.align		4
        /*001c*/ 	.byte	0x04, 0x17
        /*001e*/ 	.short	(.L_98 - .L_97)
.L_97:
        /*0020*/ 	.word	0x00000000
        /*0024*/ 	.short	0x0005
        /*0026*/ 	.short	0x0028
        /*0028*/ 	.byte	0x00, 0xf0, 0x11, 0x00


	//----- nvinfo : EIATTR_KPARAM_INFO
	.align		4
.L_98:
        /*002c*/ 	.byte	0x04, 0x17
        /*002e*/ 	.short	(.L_100 - .L_99)
.L_99:
        /*0030*/ 	.word	0x00000000
        /*0034*/ 	.short	0x0004
        /*0036*/ 	.short	0x0020
        /*0038*/ 	.byte	0x00, 0xf0, 0x21, 0x00


	//----- nvinfo : EIATTR_KPARAM_INFO
	.align		4
.L_100:
        /*003c*/ 	.byte	0x04, 0x17
        /*003e*/ 	.short	(.L_102 - .L_101)
.L_101:
        /*0040*/ 	.word	0x00000000
        /*0044*/ 	.short	0x0003
        /*0046*/ 	.short	0x0018
        /*0048*/ 	.byte	0x00, 0xf0, 0x21, 0x00


	//----- nvinfo : EIATTR_KPARAM_INFO
	.align		4
.L_102:
        /*004c*/ 	.byte	0x04, 0x17
        /*004e*/ 	.short	(.L_104 - .L_103)
.L_103:
        /*0050*/ 	.word	0x00000000
        /*0054*/ 	.short	0x0002
        /*0056*/ 	.short	0x0010
        /*0058*/ 	.byte	0x00, 0xf0, 0x21, 0x00


	//----- nvinfo : EIATTR_KPARAM_INFO
	.align		4
.L_104:
        /*005c*/ 	.byte	0x04, 0x17
        /*005e*/ 	.short	(.L_106 - .L_105)
.L_105:
        /*0060*/ 	.word	0x00000000
        /*0064*/ 	.short	0x0001
        /*0066*/ 	.short	0x0008
        /*0068*/ 	.byte	0x00, 0xf0, 0x21, 0x00


	//----- nvinfo : EIATTR_KPARAM_INFO
	.align		4
.L_106:
        /*006c*/ 	.byte	0x04, 0x17
        /*006e*/ 	.short	(.L_108 - .L_107)
.L_107:
        /*0070*/ 	.word	0x00000000
        /*0074*/ 	.short	0x0000
        /*0076*/ 	.short	0x0000
        /*0078*/ 	.byte	0x00, 0xf0, 0x21, 0x00


	//----- nvinfo : EIATTR_MAXREG_COUNT
	.align		4
.L_108:
        /*007c*/ 	.byte	0x03, 0x1b
        /*007e*/ 	.short	0x00ff


	//----- nvinfo : EIATTR_EXIT_INSTR_OFFSETS
	.align		4
        /*0080*/ 	.byte	0x04, 0x1c
        /*0082*/ 	.short	(.L_110 - .L_109)


	//   ....[0]....
.L_109:
        /*0084*/ 	.word	0x00000070


	//   ....[1]....
        /*0088*/ 	.word	0x00000270


	//   ....[2]....
        /*008c*/ 	.word	0x00000770


	//----- nvinfo : EIATTR_CRS_STACK_SIZE
	.align		4
.L_110:
        /*0090*/ 	.byte	0x04, 0x1e
        /*0092*/ 	.short	(.L_112 - .L_111)
.L_111:
        /*0094*/ 	.word	0x00000000
.L_112:


//--------------------- .nv.info._Z12g_poly_derivPjS_j --------------------------
	.section	.nv.info._Z12g_poly_derivPjS_j,"",@"SHT_CUDA_INFO"
	.align	4


	//----- nvinfo : EIATTR_CUDA_API_VERSION
	.align		4
        /*0000*/ 	.byte	0x04, 0x37
        /*0002*/ 	.short	(.L_114 - .L_113)
.L_113:
        /*0004*/ 	.word	0x00000076


	//----- nvinfo : EIATTR_SW2861232_WAR
	.align		4
.L_114:
        /*0008*/ 	.byte	0x01, 0x35
	.zero		2


	//----- nvinfo : EIATTR_PARAM_CBANK
	.align		4
        /*000c*/ 	.byte	0x04, 0x0a
        /*000e*/ 	.short	(.L_116 - .L_115)
	.align		4
.L_115:
        /*0010*/ 	.word	index@(.nv.constant0._Z12g_poly_derivPjS_j)
        /*0014*/ 	.short	0x0160
        /*0016*/ 	.short	0x0014


	//----- nvinfo : EIATTR_CBANK_PARAM_SIZE
	.align		4
.L_116:
        /*0018*/ 	.byte	0x03, 0x19
        /*001a*/ 	.short	0x0014


	//----- nvinfo : EIATTR_KPARAM_INFO
	.align		4
        /*001c*/ 	.byte	0x04, 0x17
        /*001e*/ 	.short	(.L_118 - .L_117)
.L_117:
        /*0020*/ 	.word	0x00000000
        /*0024*/ 	.short	0x0002
        /*0026*/ 	.short	0x0010
        /*0028*/ 	.byte	0x00, 0xf0, 0x11, 0x00


	//----- nvinfo : EIATTR_KPARAM_INFO
	.align		4
.L_118:
        /*002c*/ 	.byte	0x04, 0x17
        /*002e*/ 	.short	(.L_120 - .L_119)
.L_119:
        /*0030*/ 	.word	0x00000000
        /*0034*/ 	.short	0x0001
        /*0036*/ 	.short	0x0008
        /*0038*/ 	.byte	0x00, 0xf0, 0x21, 0x00


	//----- nvinfo : EIATTR_KPARAM_INFO
	.align		4
.L_120:
        /*003c*/ 	.byte	0x04, 0x17
        /*003e*/ 	.short	(.L_122 - .L_121)
.L_121:
        /*0040*/ 	.word	0x00000000
        /*0044*/ 	.short	0x0000
        /*0046*/ 	.short	0x0000
        /*0048*/ 	.byte	0x00, 0xf0, 0x21, 0x00


	//----- nvinfo : EIATTR_MAXREG_COUNT
	.align		4
.L_122:
        /*004c*/ 	.byte	0x03, 0x1b
        /*004e*/ 	.short	0x00ff


	//----- nvinfo : EIATTR_EXIT_INSTR_OFFSETS
	.align		4
        /*0050*/ 	.byte	0x04, 0x1c
        /*0052*/ 	.short	(.L_124 - .L_123)


	//   ....[0]....
.L_123:
        /*0054*/ 	.word	0x00000070


	//   ....[1]....
        /*0058*/ 	.word	0x00000220


	//   ....[2]....
        /*005c*/ 	.word	0x000005b0


	//----- nvinfo : EIATTR_CRS_STACK_SIZE
	.align		4
.L_124:
        /*0060*/ 	.byte	0x04, 0x1e
        /*0062*/ 	.short	(.L_126 - .L_125)
.L_125:
        /*0064*/ 	.word	0x00000000
.L_126:


//--------------------- .nv.info._Z6g_fillPjjjj   --------------------------
	.section	.nv.info._Z6g_fillPjjjj,"",@"SHT_CUDA_INFO"
	.align	4


	//----- nvinfo : EIATTR_CUDA_API_VERSION
	.align		4
        /*0000*/ 	.byte	0x04, 0x37
        /*0002*/ 	.short	(.L_128 - .L_127)
.L_127:
        /*0004*/ 	.word	0x00000076


	//----- nvinfo : EIATTR_SW2861232_WAR
	.align		4
.L_128:
        /*0008*/ 	.byte	0x01, 0x35
	.zero		2


	//----- nvinfo : EIATTR_PARAM_CBANK
	.align		4
        /*000c*/ 	.byte	0x04, 0x0a
        /*000e*/ 	.short	(.L_130 - .L_129)
	.align		4
.L_129:
        /*0010*/ 	.word	index@(.nv.constant0._Z6g_fillPjjjj)
        /*0014*/ 	.short	0x0160
        /*0016*/ 	.short	0x0014


	//----- nvinfo : EIATTR_CBANK_PARAM_SIZE
	.align		4
.L_130:
        /*0018*/ 	.byte	0x03, 0x19
        /*001a*/ 	.short	0x0014


	//----- nvinfo : EIATTR_KPARAM_INFO
	.align		4
        /*001c*/ 	.byte	0x04, 0x17
        /*001e*/ 	.short	(.L_132 - .L_131)
.L_131:
        /*0020*/ 	.word	0x00000000
        /*0024*/ 	.short	0x0003
        /*0026*/ 	.short	0x0010
        /*0028*/ 	.byte	0x00, 0xf0, 0x11, 0x00


	//----- nvinfo : EIATTR_KPARAM_INFO
	.align		4
.L_132:
        /*002c*/ 	.byte	0x04, 0x17
        /*002e*/ 	.short	(.L_134 - .L_133)
.L_133:
        /*0030*/ 	.word	0x00000000
        /*0034*/ 	.short	0x0002
        /*0036*/ 	.short	0x000c
        /*0038*/ 	.byte	0x00, 0xf0, 0x11, 0x00


	//----- nvinfo : EIATTR_KPARAM_INFO
	.align		4
.L_134:
        /*003c*/ 	.byte	0x04, 0x17
        /*003e*/ 	.short	(.L_136 - .L_135)
.L_135:
        /*0040*/ 	.word	0x00000000
        /*0044*/ 	.short	0x0001
        /*0046*/ 	.short	0x0008
        /*0048*/ 	.byte	0x00, 0xf0, 0x11, 0x00


	//----- nvinfo : EIATTR_KPARAM_INFO
	.align		4
.L_136:
        /*004c*/ 	.byte	0x04, 0x17
        /*004e*/ 	.short	(.L_138 - .L_137)
.L_137:
        /*0050*/ 	.word	0x00000000
        /*0054*/ 	.short	0x0000
        /*0056*/ 	.short	0x0000
        /*0058*/ 	.byte	0x00, 0xf0, 0x21, 0x00


	//----- nvinfo : EIATTR_MAXREG_COUNT
	.align		4
.L_138:
        /*005c*/ 	.byte	0x03, 0x1b
        /*005e*/ 	.short	0x00ff


	//----- nvinfo : EIATTR_EXIT_INSTR_OFFSETS
	.align		4
        /*0060*/ 	.byte	0x04, 0x1c
        /*0062*/ 	.short	(.L_140 - .L_139)


	//   ....[0]....
.L_139:
        /*0064*/ 	.word	0x00000080


	//   ....[1]....
        /*0068*/ 	.word	0x000001b0


	//   ....[2]....
        /*006c*/ 	.word	0x000008e0


	//   ....[3]....
        /*0070*/ 	.word	0x000009c0


	//----- nvinfo : EIATTR_CRS_STACK_SIZE
	.align		4
.L_140:
        /*0074*/ 	.byte	0x04, 0x1e
        /*0076*/ 	.short	(.L_142 - .L_141)
.L_141:
        /*0078*/ 	.word	0x00000000
.L_142:


//--------------------- .nv.info._Z14g_vector_mul_iPjS_S_jj --------------------------
	.section	.nv.info._Z14g_vector_mul_iPjS_S_jj,"",@"SHT_CUDA_INFO"
	.align	4


	//----- nvinfo : EIATTR_CUDA_API_VERSION
	.align		4
        /*0000*/ 	.byte	0x04, 0x37
        /*0002*/ 	.short	(.L_144 - .L_143)
.L_143:
        /*0004*/ 	.word	0x00000076


	//----- nvinfo : EIATTR_SW2861232_WAR
	.align		4
.L_144:
        /*0008*/ 	.byte	0x01, 0x35
	.zero		2


	//----- nvinfo : EIATTR_PARAM_CBANK
	.align		4
        /*000c*/ 	.byte	0x04, 0x0a
        /*000e*/ 	.short	(.L_146 - .L_145)
	.align		4
.L_145:
        /*0010*/ 	.word	index@(.nv.constant0._Z14g_vector_mul_iPjS_S_jj)
        /*0014*/ 	.short	0x0160
        /*0016*/ 	.short	0x0020


	//----- nvinfo : EIATTR_CBANK_PARAM_SIZE
	.align		4
.L_146:
        /*0018*/ 	.byte	0x03, 0x19
        /*001a*/ 	.short	0x0020


	//----- nvinfo : EIATTR_KPARAM_INFO
	.align		4
        /*001c*/ 	.byte	0x04, 0x17
        /*001e*/ 	.short	(.L_148 - .L_147)
.L_147:
        /*0020*/ 	.word	0x00000000
        /*0024*/ 	.short	0x0004
        /*0026*/ 	.short	0x001c
        /*0028*/ 	.byte	0x00, 0xf0, 0x11, 0x00


	//----- nvinfo : EIATTR_KPARAM_INFO
	.align		4
.L_148:
        /*002c*/ 	.byte	0x04, 0x17
        /*002e*/ 	.short	(.L_150 - .L_149)
.L_149:
        /*0030*/ 	.word	0x00000000
        /*0034*/ 	.short	0x0003
        /*0036*/ 	.short	0x0018
        /*0038*/ 	.byte	0x00, 0xf0, 0x11, 0x00


	//----- nvinfo : EIATTR_KPARAM_INFO
	.align		4
.L_150:
        /*003c*/ 	.byte	0x04, 0x17
        /*003e*/ 	.short	(.L_152 - .L_151)
.L_151:
        /*0040*/ 	.word	0x00000000
        /*0044*/ 	.short	0x0002
        /*0046*/ 	.short	0x0010
        /*0048*/ 	.byte	0x00, 0xf0, 0x21, 0x00


	//----- nvinfo : EIATTR_KPARAM_INFO
	.align		4
.L_152:
        /*004c*/ 	.byte	0x04, 0x17
        /*004e*/ 	.short	(.L_154 - .L_153)
.L_153:
        /*0050*/ 	.word	0x00000000
        /*0054*/ 	.short	0x0001
        /*0056*/ 	.short	0x0008
        /*0058*/ 	.byte	0x00, 0xf0, 0x21, 0x00


	//----- nvinfo : EIATTR_KPARAM_INFO
	.align		4
.L_154:
        /*005c*/ 	.byte	0x04, 0x17
        /*005e*/ 	.short	(.L_156 - .L_155)
.L_155:
        /*0060*/ 	.word	0x00000000
        /*0064*/ 	.short	0x0000
        /*0066*/ 	.short	0x0000
        /*0068*/ 	.byte	0x00, 0xf0, 0x21, 0x00


	//----- nvinfo : EIATTR_MAXREG_COUNT
	.align		4
.L_156:
        /*006c*/ 	.byte	0x03, 0x1b
        /*006e*/ 	.short	0x00ff


	//----- nvinfo : EIATTR_EXIT_INSTR_OFFSETS
	.align		4
        /*0070*/ 	.byte	0x04, 0x1c
        /*0072*/ 	.short	(.L_158 - .L_157)


	//   ....[0]....
.L_157:
        /*0074*/ 	.word	0x00000080


	//   ....[1]....
        /*0078*/ 	.word	0x00000260


	//   ....[2]....
        /*007c*/ 	.word	0x00000660


	//----- nvinfo : EIATTR_CRS_STACK_SIZE
	.align		4
.L_158:
        /*0080*/ 	.byte	0x04, 0x1e
        /*0082*/ 	.short	(.L_160 - .L_159)
.L_159:
        /*0084*/ 	.word	0x00000000
.L_160:


//--------------------- .nv.info._Z3fntPjS_jjjS_S_S_j --------------------------
	.section	.nv.info._Z3fntPjS_jjjS_S_S_j,"",@"SHT_CUDA_INFO"
	.align	4


	//----- nvinfo : EIATTR_CUDA_API_VERSION
	.align		4
        /*0000*/ 	.byte	0x04, 0x37
        /*0002*/ 	.short	(.L_162 - .L_161)
.L_161:
        /*0004*/ 	.word	0x00000076


	//----- nvinfo : EIATTR_SW2861232_WAR
	.align		4
.L_162:
        /*0008*/ 	.byte	0x01, 0x35
	.zero		2


	//----- nvinfo : EIATTR_PARAM_CBANK
	.align		4
        /*000c*/ 	.byte	0x04, 0x0a
        /*000e*/ 	.short	(.L_164 - .L_163)
	.align		4
.L_163:
        /*0010*/ 	.word	index@(.nv.constant0._Z3fntPjS_jjjS_S_S_j)
        /*0014*/ 	.short	0x0160
        /*0016*/ 	.short	0x003c


	//----- nvinfo : EIATTR_CBANK_PARAM_SIZE
	.align		4
.L_164:
        /*0018*/ 	.byte	0x03, 0x19
        /*001a*/ 	.short	0x003c


	//----- nvinfo : EIATTR_KPARAM_INFO
	.align		4
        /*001c*/ 	.byte	0x04, 0x17
        /*001e*/ 	.short	(.L_166 - .L_165)
.L_165:
        /*0020*/ 	.word	0x00000000
        /*0024*/ 	.short	0x0008
        /*0026*/ 	.short	0x0038
        /*0028*/ 	.byte	0x00, 0xf0, 0x11, 0x00


	//----- nvinfo : EIATTR_KPARAM_INFO
	.align		4
.L_166:
        /*002c*/ 	.byte	0x04, 0x17
        /*002e*/ 	.short	(.L_168 - .L_167)
.L_167:
        /*0030*/ 	.word	0x00000000
        /*0034*/ 	.short	0x0007
        /*0036*/ 	.short	0x0030
        /*0038*/ 	.byte	0x00, 0xf0, 0x21, 0x00


	//----- nvinfo : EIATTR_KPARAM_INFO
	.align		4
.L_168:
        /*003c*/ 	.byte	0x04, 0x17
        /*003e*/ 	.short	(.L_170 - .L_169)
.L_169:
        /*0040*/ 	.word	0x00000000
        /*0044*/ 	.short	0x0006
        /*0046*/ 	.short	0x0028
        /*0048*/ 	.byte	0x00, 0xf0, 0x21, 0x00


	//----- nvinfo : EIATTR_KPARAM_INFO
	.align		4
.L_170:
        /*004c*/ 	.byte	0x04, 0x17
        /*004e*/ 	.short	(.L_172 - .L_171)
.L_171:
        /*0050*/ 	.word	0x00000000
        /*0054*/ 	.short	0x0005
        /*0056*/ 	.short	0x0020
        /*0058*/ 	.byte	0x00, 0xf0, 0x21, 0x00


	//----- nvinfo : EIATTR_KPARAM_INFO
	.align		4
.L_172:
        /*005c*/ 	.byte	0x04, 0x17
        /*005e*/ 	.short	(.L_174 - .L_173)
.L_173:
        /*0060*/ 	.word	0x00000000
        /*0064*/ 	.short	0x0004
        /*0066*/ 	.short	0x0018
        /*0068*/ 	.byte	0x00, 0xf0, 0x11, 0x00


	//----- nvinfo : EIATTR_KPARAM_INFO
	.align		4
.L_174:
        /*006c*/ 	.byte	0x04, 0x17
        /*006e*/ 	.short	(.L_176 - .L_175)
.L_175:
        /*0070*/ 	.word	0x00000000
        /*0074*/ 	.short	0x0003
        /*0076*/ 	.short	0x0014
        /*0078*/ 	.byte	0x00, 0xf0, 0x11, 0x00


	//----- nvinfo : EIATTR_KPARAM_INFO
	.align		4
.L_176:
        /*007c*/ 	.byte	0x04, 0x17
        /*007e*/ 	.short	(.L_178 - .L_177)
.L_177:
        /*0080*/ 	.word	0x00000000
        /*0084*/ 	.short	0x0002
        /*0086*/ 	.short	0x0010
        /*0088*/ 	.byte	0x00, 0xf0, 0x11, 0x00


	//----- nvinfo : EIATTR_KPARAM_INFO
	.align		4
.L_178:
        /*008c*/ 	.byte	0x04, 0x17
        /*008e*/ 	.short	(.L_180 - .L_179)
.L_179:
        /*0090*/ 	.word	0x00000000
        /*0094*/ 	.short	0x0001
        /*0096*/ 	.short	0x0008
        /*0098*/ 	.byte	0x00, 0xf0, 0x21, 0x00


	//----- nvinfo : EIATTR_KPARAM_INFO
	.align		4
.L_180:
        /*009c*/ 	.byte	0x04, 0x17
        /*009e*/ 	.short	(.L_182 - .L_181)
.L_181:
        /*00a0*/ 	.word	0x00000000
        /*00a4*/ 	.short	0x0000
        /*00a6*/ 	.short	0x0000
        /*00a8*/ 	.byte	0x00, 0xf0, 0x21, 0x00


	//----- nvinfo : EIATTR_MAXREG_COUNT
	.align		4
.L_182:
        /*00ac*/ 	.byte	0x03, 0x1b
        /*00ae*/ 	.short	0x00ff


	//----- nvinfo : EIATTR_EXIT_INSTR_OFFSETS
	.align		4
        /*00b0*/ 	.byte	0x04, 0x1c
        /*00b2*/ 	.short	(.L_184 - .L_183)


	//   ....[0]....
.L_183:
        /*00b4*/ 	.word	0x00001bd0


	//   ....[1]....
        /*00b8*/ 	.word	0x00001e70


	//   ....[2]....
        /*00bc*/ 	.word	0x000024d0


	//----- nvinfo : EIATTR_CRS_STACK_SIZE
	.align		4
.L_184:
        /*00c0*/ 	.byte	0x04, 0x1e
        /*00c2*/ 	.short	(.L_186 - .L_185)
.L_185:
        /*00c4*/ 	.word	0x00000000
.L_186:


//--------------------- .nv.callgraph             --------------------------
	.section	.nv.callgraph,"",@"SHT_CUDA_CALLGRAPH"
	.align	4
	.sectionentsize	8
	.align		4
        /*0000*/ 	.word	0x00000000
	.align		4
        /*0004*/ 	.word	0xffffffff
	.align		4
        /*0008*/ 	.word	0x00000000
	.align		4
        /*000c*/ 	.word	0xfffffffe
	.align		4
        /*0010*/ 	.word	0x00000000
	.align		4
        /*0014*/ 	.word	0xfffffffd


//--------------------- .nv.constant0._Z10g_build_n3PjS_j --------------------------
	.section	.nv.constant0._Z10g_build_n3PjS_j,"a",@"SHT_CUDA_CONSTANT_B0"
	.align	4
.nv.constant0._Z10g_build_n3PjS_j:
	.zero		352
	.type		_param,@"STT_CUDA_OBJECT"
	.size		_param,(.L_14 - _param)
	.other		_param,@"STO_CUDA_CONSTANT STV_INTERNAL"
_param:
	.zero		20
.L_14:


//--------------------- .nv.constant0._Z10g_build_n2PjS_S_j --------------------------
	.section	.nv.constant0._Z10g_build_n2PjS_S_j,"a",@"SHT_CUDA_CONSTANT_B0"
	.align	4
.nv.constant0._Z10g_build_n2PjS_S_j:
	.zero		352
	.type		_param__0,@"STT_CUDA_OBJECT"
	.size		_param__0,(.L_15 - _param__0)
	.other		_param__0,@"STO_CUDA_CONSTANT STV_INTERNAL"
	.map_symbolname _param__0 _param
_param__0:
	.zero		28
.L_15:


//--------------------- .nv.constant0._Z10g_build_n1PjS_S_S_S_j --------------------------
	.section	.nv.constant0._Z10g_build_n1PjS_S_S_S_j,"a",@"SHT_CUDA_CONSTANT_B0"
	.align	4
.nv.constant0._Z10g_build_n1PjS_S_S_S_j:
	.zero		352
	.type		_param__1,@"STT_CUDA_OBJECT"
	.size		_param__1,(.L_16 - _param__1)
	.other		_param__1,@"STO_CUDA_CONSTANT STV_INTERNAL"
	.map_symbolname _param__1 _param
_param__1:
	.zero		44
.L_16:


//--------------------- .nv.constant0._Z12g_poly_derivPjS_j --------------------------
	.section	.nv.constant0._Z12g_poly_derivPjS_j,"a",@"SHT_CUDA_CONSTANT_B0"
	.align	4
.nv.constant0._Z12g_poly_derivPjS_j:
	.zero		352
	.type		_param__2,@"STT_CUDA_OBJECT"
	.size		_param__2,(.L_17 - _param__2)
	.other		_param__2,@"STO_CUDA_CONSTANT STV_INTERNAL"
	.map_symbolname _param__2 _param
_param__2:
	.zero		20
.L_17:


//--------------------- .nv.constant0._Z6g_fillPjjjj --------------------------
	.section	.nv.constant0._Z6g_fillPjjjj,"a",@"SHT_CUDA_CONSTANT_B0"
	.align	4
.nv.constant0._Z6g_fillPjjjj:
	.zero		352
	.type		_param__3,@"STT_CUDA_OBJECT"
	.size		_param__3,(.L_18 - _param__3)
	.other		_param__3,@"STO_CUDA_CONSTANT STV_INTERNAL"
	.map_symbolname _param__3 _param
_param__3:
	.zero		20
.L_18:


//--------------------- .nv.constant0._Z14g_vector_mul_iPjS_S_jj --------------------------
	.section	.nv.constant0._Z14g_vector_mul_iPjS_S_jj,"a",@"SHT_CUDA_CONSTANT_B0"
	.align	4
.nv.constant0._Z14g_vector_mul_iPjS_S_jj:
	.zero		352
	.type		_param__4,@"STT_CUDA_OBJECT"
	.size		_param__4,(.L_19 - _param__4)
	.other		_param__4,@"STO_CUDA_CONSTANT STV_INTERNAL"
	.map_symbolname _param__4 _param
_param__4:
	.zero		32
.L_19:


//--------------------- .nv.constant0._Z3fntPjS_jjjS_S_S_j --------------------------
	.section	.nv.constant0._Z3fntPjS_jjjS_S_S_j,"a",@"SHT_CUDA_CONSTANT_B0"
	.align	4
.nv.constant0._Z3fntPjS_jjjS_S_S_j:
	.zero		352
	.type		_param__5,@"STT_CUDA_OBJECT"
	.size		_param__5,(.L_20 - _param__5)
	.other		_param__5,@"STO_CUDA_CONSTANT STV_INTERNAL"
	.map_symbolname _param__5 _param
_param__5:
	.zero		60
.L_20:


//--------------------- .text._Z10g_build_n3PjS_j --------------------------
	.section	.text._Z10g_build_n3PjS_j,"ax",@progbits
	.sectioninfo	@"SHI_REGISTERS=22"
	.align	128
        .global         _Z10g_build_n3PjS_j
        .type           _Z10g_build_n3PjS_j,@function
        .size           _Z10g_build_n3PjS_j,(.L_x_57 - _Z10g_build_n3PjS_j)
        .other          _Z10g_build_n3PjS_j,@"STO_CUDA_ENTRY STV_DEFAULT"
_Z10g_build_n3PjS_j:
.text._Z10g_build_n3PjS_j:
[----:B------:R-:W-:-:S02]  /*0000*/  MOV R1, c[0x0][0x28] ;  /* 0x00000a0000017a02 */ /* 0x000fc40000000f00 */
[----:B------:R-:W0:Y:S04]  /*0010*/  S2R R0, SR_CTAID.X ;  /* 0x0000000000007919 */ /* 0x000e280000002500 */
[----:B------:R-:W0:Y:S02]  /*0020*/  S2R R3, SR_TID.X ;  /* 0x0000000000037919 */ /* 0x000e240000002100 */
[----:B0-----:R-:W-:-:S04]  /*0030*/  IMAD R0, R0, c[0x0][0x0], R3 ;  /* 0x0000000000007a24 */ /* 0x001fc800078e0203 */
[----:B------:R-:W-:-:S05]  /*0040*/  IMAD R3, R0, c[0x0][0x170], RZ ;  /* 0x00005c0000037a24 */ /* 0x000fca00078e02ff */
[----:B------:R-:W-:-:S04]  /*0050*/  IADD3 R0, R3, c[0x0][0x170], RZ ;  /* 0x00005c0003007a10 */ /* 0x000fc80007ffe0ff */
[----:B------:R-:W-:-:S13]  /*0060*/  ISETP.GE.U32.AND P0, PT, R3, R0, PT ;  /* 0x000000000300720c */ /* 0x000fda0003f06070 */
[----:B------:R-:W-:Y:S05]  /*0070*/  @P0 EXIT ;  /* 0x000000000000094d */ /* 0x000fea0003800000 */
[----:B------:R-:W-:Y:S01]  /*0080*/  IMAD.MOV.U32 R11, RZ, RZ, c[0x0][0x170] ;  /* 0x00005c00ff0b7624 */ /* 0x000fe200078e00ff */
[----:B------:R-:W-:-:S04]  /*0090*/  ULDC.64 UR4, c[0x0][0x118] ;  /* 0x0000460000047ab9 */ /* 0x000fc80000000a00 */
[----:B------:R-:W-:-:S04]  /*00a0*/  LOP3.LUT R2, R11, 0x3, RZ, 0xc0, !PT ;  /* 0x000000030b027812 */ /* 0x000fc800078ec0ff */
[----:B------:R-:W-:-:S13]  /*00b0*/  ISETP.NE.AND P0, PT, R2, RZ, PT ;  /* 0x000000ff0200720c */ /* 0x000fda0003f05270 */
[----:B------:R-:W-:Y:S05]  /*00c0*/  @!P0 BRA `(.L_x_0) ;  /* 0x0000011000008947 */ /* 0x000fea0003800000 */
[----:B------:R-:W-:Y:S02]  /*00d0*/  MOV R6, R2 ;  /* 0x0000000200067202 */ /* 0x000fe40000000f00 */
[----:B------:R-:W-:-:S04]  /*00e0*/  MOV R7, R3 ;  /* 0x0000000300077202 */ /* 0x000fc80000000f00 */
.L_x_1:
[----:B------:R-:W-:Y:S01]  /*00f0*/  IADD3 R8, R7, 0x1, RZ ;  /* 0x0000000107087810 */ /* 0x000fe20007ffe0ff */
[----:B------:R-:W-:-:S04]  /*0100*/  IMAD.MOV.U32 R12, RZ, RZ, 0x4 ;  /* 0x00000004ff0c7424 */ /* 0x000fc800078e00ff */
[----:B------:R-:W-:-:S06]  /*0110*/  IMAD.WIDE.U32 R2, R8, R12, c[0x0][0x168] ;  /* 0x00005a0008027625 */ /* 0x000fcc00078e000c */
[----:B------:R-:W2:Y:S01]  /*0120*/  LDG.E R2, [R2.64] ;  /* 0x0000000402027981 */ /* 0x000ea2000c1e1900 */
[----:B------:R-:W-:-:S04]  /*0130*/  IADD3 R6, R6, -0x1, RZ ;  /* 0xffffffff06067810 */ /* 0x000fc80007ffe0ff */
[----:B------:R-:W-:Y:S02]  /*0140*/  ISETP.NE.AND P0, PT, R6, RZ, PT ;  /* 0x000000ff0600720c */ /* 0x000fe40003f05270 */
[----:B0-2---:R-:W-:-:S05]  /*0150*/  IADD3 R9, -R2, 0x10001, RZ ;  /* 0x0001000102097810 */ /* 0x005fca0007ffe1ff */
[----:B------:R-:W-:-:S05]  /*0160*/  IMAD.WIDE.U32 R4, R9, -0xffff, RZ ;  /* 0xffff000109047825 */ /* 0x000fca00078e00ff */
[----:B------:R-:W-:Y:S01]  /*0170*/  SHF.R.U32.HI R10, RZ, 0x10, R5 ;  /* 0x00000010ff0a7819 */ /* 0x000fe20000011605 */
[----:B------:R-:W-:Y:S01]  /*0180*/  IMAD.WIDE.U32 R4, R7, R12, c[0x0][0x160] ;  /* 0x0000580007047625 */ /* 0x000fe200078e000c */
[----:B------:R-:W-:-:S03]  /*0190*/  MOV R7, R8 ;  /* 0x0000000800077202 */ /* 0x000fc60000000f00 */
[----:B------:R-:W-:-:S05]  /*01a0*/  IMAD R9, R10, -0x10001, R9 ;  /* 0xfffeffff0a097824 */ /* 0x000fca00078e0209 */
[----:B------:R0:W-:Y:S01]  /*01b0*/  STG.E [R4.64], R9 ;  /* 0x0000000904007986 */ /* 0x0001e2000c101904 */
[----:B------:R-:W-:Y:S05]  /*01c0*/  @P0 BRA `(.L_x_1) ;  /* 0xffffff2000000947 */ /* 0x000fea000383ffff */
[----:B------:R-:W-:-:S02]  /*01d0*/  MOV R3, R8 ;  /* 0x0000000800037202 */ /* 0x000fc40000000f00 */
.L_x_0:
[----:B------:R-:W-:-:S04]  /*01e0*/  IADD3 R2, R11, -0x1, RZ ;  /* 0xffffffff0b027810 */ /* 0x000fc80007ffe0ff */
[----:B------:R-:W-:-:S13]  /*01f0*/  ISETP.GE.U32.AND P0, PT, R2, 0x3, PT ;  /* 0x000000030200780c */ /* 0x000fda0003f06070 */
[----:B------:R-:W-:Y:S05]  /*0200*/  @!P0 EXIT ;  /* 0x000000000000894d */ /* 0x000fea0003800000 */
.L_x_2:
[----:B0-----:R-:W-:Y:S02]  /*0210*/  IADD3 R11, R3, 0x1, RZ ;  /* 0x00000001030b7810 */ /* 0x001fe40007ffe0ff */
[----:B------:R-:W-:-:S05]  /*0220*/  MOV R2, 0x4 ;  /* 0x0000000400027802 */ /* 0x000fca0000000f00 */
[----:B0-----:R-:W-:-:S06]  /*0230*/  IMAD.WIDE.U32 R4, R11, R2, c[0x0][0x168] ;  /* 0x00005a000b047625 */ /* 0x001fcc00078e0002 */
[----:B------:R-:W2:Y:S01]  /*0240*/  LDG.E R4, [R4.64] ;  /* 0x0000000404047981 */ /* 0x000ea2000c1e1900 */
[----:B------:R-:W-:Y:S02]  /*0250*/  IADD3 R15, R3, 0x2, RZ ;  /* 0x00000002030f7810 */ /* 0x000fe40007ffe0ff */
[----:B--2---:R-:W-:-:S05]  /*0260*/  IADD3 R8, -R4, 0x10001, RZ ;  /* 0x0001000104087810 */ /* 0x004fca0007ffe1ff */
[----:B------:R-:W-:-:S05]  /*0270*/  IMAD.WIDE.U32 R6, R8, -0xffff, RZ ;  /* 0xffff000108067825 */ /* 0x000fca00078e00ff */
[----:B------:R-:W-:Y:S01]  /*0280*/  SHF.R.U32.HI R13, RZ, 0x10, R7 ;  /* 0x00000010ff0d7819 */ /* 0x000fe20000011607 */
[----:B------:R-:W-:-:S04]  /*0290*/  IMAD.WIDE.U32 R6, R3, R2, c[0x0][0x160] ;  /* 0x0000580003067625 */ /* 0x000fc800078e0002 */
[----:B------:R-:W-:Y:S02]  /*02a0*/  IMAD R13, R13, -0x10001, R8 ;  /* 0xfffeffff0d0d7824 */ /* 0x000fe400078e0208 */
[----:B------:R-:W-:-:S03]  /*02b0*/  IMAD.WIDE.U32 R8, R15, R2, c[0x0][0x168] ;  /* 0x00005a000f087625 */ /* 0x000fc600078e0002 */
[----:B------:R0:W-:Y:S04]  /*02c0*/  STG.E [R6.64], R13 ;  /* 0x0000000d06007986 */ /* 0x0001e8000c101904 */
        /* <DEDUP_REMOVED lines=10> */
[----:B------:R-:W-:-:S05]  /*0370*/  IADD3 R3, R3, 0x4, RZ ;  /* 0x0000000403037810 */ /* 0x000fca0007ffe0ff */
[----:B------:R-:W-:Y:S01]  /*0380*/  IMAD.WIDE.U32 R8, R3, R2, c[0x0][0x168] ;  /* 0x00005a0003087625 */ /* 0x000fe200078e0002 */
[----:B--2---:R-:W-:-:S05]  /*0390*/  IADD3 R12, -R10, 0x10001, RZ ;  /* 0x000100010a0c7810 */ /* 0x004fca0007ffe1ff */
[----:B0-----:R-:W-:-:S05]  /*03a0*/  IMAD.WIDE.U32 R6, R12, -0xffff, RZ ;  /* 0xffff00010c067825 */ /* 0x001fca00078e00ff */
[----:B------:R-:W-:Y:S01]  /*03b0*/  SHF.R.U32.HI R13, RZ, 0x10, R7 ;  /* 0x00000010ff0d7819 */ /* 0x000fe20000011607 */
[----:B------:R-:W-:-:S04]  /*03c0*/  IMAD.WIDE.U32 R6, R15, R2, c[0x0][0x160] ;  /* 0x000058000f067625 */ /* 0x000fc800078e0002 */
[----:B------:R-:W-:-:S05]  /*03d0*/  IMAD R13, R13, -0x10001, R12 ;  /* 0xfffeffff0d0d7824 */ /* 0x000fca00078e020c */
[----:B------:R0:W-:Y:S04]  /*03e0*/  STG.E [R6.64], R13 ;  /* 0x0000000d06007986 */ /* 0x0001e8000c101904 */
[----:B------:R-:W2:Y:S01]  /*03f0*/  LDG.E R8, [R8.64] ;  /* 0x0000000408087981 */ /* 0x000ea2000c1e1900 */
[----:B------:R-:W-:Y:S02]  /*0400*/  ISETP.GE.U32.AND P0, PT, R3, R0, PT ;  /* 0x000000000300720c */ /* 0x000fe40003f06070 */
[----:B--2---:R-:W-:-:S05]  /*0410*/  IADD3 R12, -R8, 0x10001, RZ ;  /* 0x00010001080c7810 */ /* 0x004fca0007ffe1ff */
[----:B-1----:R-:W-:-:S05]  /*0420*/  IMAD.WIDE.U32 R4, R12, -0xffff, RZ ;  /* 0xffff00010c047825 */ /* 0x002fca00078e00ff */
[----:B------:R-:W-:Y:S01]  /*0430*/  SHF.R.U32.HI R11, RZ, 0x10, R5 ;  /* 0x00000010ff0b7819 */ /* 0x000fe20000011605 */
[----:B------:R-:W-:-:S04]  /*0440*/  IMAD.WIDE.U32 R4, R19, R2, c[0x0][0x160] ;  /* 0x0000580013047625 */ /* 0x000fc800078e0002 */
[----:B------:R-:W-:-:S05]  /*0450*/  IMAD R11, R11, -0x10001, R12 ;  /* 0xfffeffff0b0b7824 */ /* 0x000fca00078e020c */
[----:B------:R0:W-:Y:S01]  /*0460*/  STG.E [R4.64], R11 ;  /* 0x0000000b04007986 */ /* 0x0001e2000c101904 */
[----:B------:R-:W-:Y:S05]  /*0470*/  @!P0 BRA `(.L_x_2) ;  /* 0xfffffd9000008947 */ /* 0x000fea000383ffff */
[----:B------:R-:W-:Y:S05]  /*0480*/  EXIT ;  /* 0x000000000000794d */ /* 0x000fea0003800000 */
.L_x_3:
[----:B------:R-:W-:-:S00]  /*0490*/  BRA `(.L_x_3) ;  /* 0xfffffff000007947 */ /* 0x000fc0000383ffff */
[----:B------:R-:W-:-:S00]  /*04a0*/  NOP ;  /* 0x0000000000007918 */ /* 0x000fc00000000000 */
        /* <DEDUP_REMOVED lines=13> */
.L_x_57:


//--------------------- .text._Z10g_build_n2PjS_S_j --------------------------
	.section	.text._Z10g_build_n2PjS_S_j,"ax",@progbits
	.sectioninfo	@"SHI_REGISTERS=24"
	.align	128
        .global         _Z10g_build_n2PjS_S_j
        .type           _Z10g_build_n2PjS_S_j,@function
        .size           _Z10g_build_n2PjS_S_j,(.L_x_58 - _Z10g_build_n2PjS_S_j)
        .other          _Z10g_build_n2PjS_S_j,@"STO_CUDA_ENTRY STV_DEFAULT"
_Z10g_build_n2PjS_S_j:
.text._Z10g_build_n2PjS_S_j:
        /* <DEDUP_REMOVED lines=10> */
[C---:B------:R-:W-:Y:S02]  /*00a0*/  LOP3.LUT R2, R4.reuse, 0x3, RZ, 0xc0, !PT ;  /* 0x0000000304027812 */ /* 0x040fe400078ec0ff */
[----:B------:R-:W-:Y:S02]  /*00b0*/  IADD3 R4, R4, -0x1, RZ ;  /* 0xffffffff04047810 */ /* 0x000fe40007ffe0ff */
[----:B------:R-:W-:Y:S02]  /*00c0*/  ISETP.NE.AND P1, PT, R2, RZ, PT ;  /* 0x000000ff0200720c */ /* 0x000fe40003f25270 */
[----:B------:R-:W-:-:S11]  /*00d0*/  ISETP.GE.U32.AND P0, PT, R4, 0x3, PT ;  /* 0x000000030400780c */ /* 0x000fd60003f06070 */
[----:B------:R-:W-:Y:S05]  /*00e0*/  @!P1 BRA `(.L_x_4) ;  /* 0x000000b000009947 */ /* 0x000fea0003800000 */
.L_x_5:
[----:B0-----:R-:W-:-:S05]  /*00f0*/  MOV R8, 0x4 ;  /* 0x0000000400087802 */ /* 0x001fca0000000f00 */
[----:B------:R-:W-:-:S04]  /*0100*/  IMAD.WIDE.U32 R6, R3, R8, c[0x0][0x170] ;  /* 0x00005c0003067625 */ /* 0x000fc800078e0008 */
[CC--:B------:R-:W-:Y:S02]  /*0110*/  IMAD.WIDE.U32 R4, R3.reuse, R8.reuse, c[0x0][0x168] ;  /* 0x00005a0003047625 */ /* 0x0c0fe400078e0008 */
[----:B------:R-:W2:Y:S04]  /*0120*/  LDG.E R6, [R6.64] ;  /* 0x0000000406067981 */ /* 0x000ea8000c1e1900 */
[----:B------:R-:W3:Y:S01]  /*0130*/  LDG.E R5, [R4.64] ;  /* 0x0000000404057981 */ /* 0x000ee2000c1e1900 */
[----:B------:R-:W-:Y:S02]  /*0140*/  IADD3 R2, R2, -0x1, RZ ;  /* 0xffffffff02027810 */ /* 0x000fe40007ffe0ff */
[----:B------:R-:W-:Y:S02]  /*0150*/  IADD3 R3, R3, 0x1, RZ ;  /* 0x0000000103037810 */ /* 0x000fe40007ffe0ff */
[----:B------:R-:W-:Y:S01]  /*0160*/  ISETP.NE.AND P1, PT, R2, RZ, PT ;  /* 0x000000ff0200720c */ /* 0x000fe20003f25270 */
[----:B--2---:R-:W-:-:S05]  /*0170*/  IMAD.WIDE.U32 R8, R6, R8, c[0x0][0x160] ;  /* 0x0000580006087625 */ /* 0x004fca00078e0008 */
[----:B---3--:R0:W-:Y:S07]  /*0180*/  STG.E [R8.64], R5 ;  /* 0x0000000508007986 */ /* 0x0081ee000c101904 */
[----:B------:R-:W-:Y:S05]  /*0190*/  @P1 BRA `(.L_x_5) ;  /* 0xffffff5000001947 */ /* 0x000fea000383ffff */
.L_x_4:
[----:B------:R-:W-:Y:S05]  /*01a0*/  @!P0 EXIT ;  /* 0x000000000000894d */ /* 0x000fea0003800000 */
.L_x_6:
[----:B------:R-:W-:-:S05]  /*01b0*/  MOV R21, 0x4 ;  /* 0x0000000400157802 */ /* 0x000fca0000000f00 */
[----:B------:R-:W-:-:S04]  /*01c0*/  IMAD.WIDE.U32 R14, R3, R21, c[0x0][0x170] ;  /* 0x00005c00030e7625 */ /* 0x000fc800078e0015 */
[C---:B-1----:R-:W-:Y:S01]  /*01d0*/  IMAD.WIDE.U32 R12, R3.reuse, R21, c[0x0][0x168] ;  /* 0x00005a00030c7625 */ /* 0x042fe200078e0015 */
[----:B------:R-:W2:Y:S04]  /*01e0*/  LDG.E R4, [R14.64] ;  /* 0x000000040e047981 */ /* 0x000ea8000c1e1900 */
[----:B------:R-:W3:Y:S01]  /*01f0*/  LDG.E R17, [R12.64] ;  /* 0x000000040c117981 */ /* 0x000ee2000c1e1900 */
[----:B------:R-:W-:-:S05]  /*0200*/  IADD3 R6, R3, 0x1, RZ ;  /* 0x0000000103067810 */ /* 0x000fca0007ffe0ff */
[----:B0-----:R-:W-:-:S04]  /*0210*/  IMAD.WIDE.U32 R8, R6, R21, c[0x0][0x170] ;  /* 0x00005c0006087625 */ /* 0x001fc800078e0015 */
[----:B------:R-:W-:-:S04]  /*0220*/  IMAD.WIDE.U32 R6, R6, R21, c[0x0][0x168] ;  /* 0x00005a0006067625 */ /* 0x000fc800078e0015 */
[----:B--2---:R-:W-:-:S05]  /*0230*/  IMAD.WIDE.U32 R4, R4, R21, c[0x0][0x160] ;  /* 0x0000580004047625 */ /* 0x004fca00078e0015 */
[----:B---3--:R0:W-:Y:S04]  /*0240*/  STG.E [R4.64], R17 ;  /* 0x0000001104007986 */ /* 0x0081e8000c101904 */
[----:B------:R-:W2:Y:S04]  /*0250*/  LDG.E R8, [R8.64] ;  /* 0x0000000408087981 */ /* 0x000ea8000c1e1900 */
[----:B------:R-:W3:Y:S01]  /*0260*/  LDG.E R19, [R6.64] ;  /* 0x0000000406137981 */ /* 0x000ee2000c1e1900 */
[----:B------:R-:W-:-:S05]  /*0270*/  IADD3 R2, R3, 0x2, RZ ;  /* 0x0000000203027810 */ /* 0x000fca0007ffe0ff */
[----:B------:R-:W-:-:S04]  /*0280*/  IMAD.WIDE.U32 R14, R2, R21, c[0x0][0x170] ;  /* 0x00005c00020e7625 */ /* 0x000fc800078e0015 */
[----:B------:R-:W-:-:S04]  /*0290*/  IMAD.WIDE.U32 R12, R2, R21, c[0x0][0x168] ;  /* 0x00005a00020c7625 */ /* 0x000fc800078e0015 */
[----:B--2---:R-:W-:-:S05]  /*02a0*/  IMAD.WIDE.U32 R10, R8, R21, c[0x0][0x160] ;  /* 0x00005800080a7625 */ /* 0x004fca00078e0015 */
[----:B---3--:R1:W-:Y:S04]  /*02b0*/  STG.E [R10.64], R19 ;  /* 0x000000130a007986 */ /* 0x0083e8000c101904 */
[----:B------:R-:W0:Y:S04]  /*02c0*/  LDG.E R14, [R14.64] ;  /* 0x000000040e0e7981 */ /* 0x000e28000c1e1900 */
[----:B------:R-:W2:Y:S01]  /*02d0*/  LDG.E R13, [R12.64] ;  /* 0x000000040c0d7981 */ /* 0x000ea2000c1e1900 */
[----:B------:R-:W-:-:S05]  /*02e0*/  IADD3 R2, R3, 0x3, RZ ;  /* 0x0000000303027810 */ /* 0x000fca0007ffe0ff */
[----:B------:R-:W-:-:S04]  /*02f0*/  IMAD.WIDE.U32 R8, R2, R21, c[0x0][0x170] ;  /* 0x00005c0002087625 */ /* 0x000fc800078e0015 */
[----:B------:R-:W-:-:S04]  /*0300*/  IMAD.WIDE.U32 R6, R2, R21, c[0x0][0x168] ;  /* 0x00005a0002067625 */ /* 0x000fc800078e0015 */
[----:B0-----:R-:W-:-:S05]  /*0310*/  IMAD.WIDE.U32 R4, R14, R21, c[0x0][0x160] ;  /* 0x000058000e047625 */ /* 0x001fca00078e0015 */
[----:B--2---:R1:W-:Y:S04]  /*0320*/  STG.E [R4.64], R13 ;  /* 0x0000000d04007986 */ /* 0x0043e8000c101904 */
[----:B------:R-:W2:Y:S04]  /*0330*/  LDG.E R8, [R8.64] ;  /* 0x0000000408087981 */ /* 0x000ea8000c1e1900 */
[----:B------:R-:W3:Y:S01]  /*0340*/  LDG.E R7, [R6.64] ;  /* 0x0000000406077981 */ /* 0x000ee2000c1e1900 */
[----:B------:R-:W-:-:S04]  /*0350*/  IADD3 R3, R3, 0x4, RZ ;  /* 0x0000000403037810 */ /* 0x000fc80007ffe0ff */
[----:B------:R-:W-:Y:S01]  /*0360*/  ISETP.GE.U32.AND P0, PT, R3, R0, PT ;  /* 0x000000000300720c */ /* 0x000fe20003f06070 */
[----:B--2---:R-:W-:-:S05]  /*0370*/  IMAD.WIDE.U32 R16, R8, R21, c[0x0][0x160] ;  /* 0x0000580008107625 */ /* 0x004fca00078e0015 */
[----:B---3--:R1:W-:Y:S07]  /*0380*/  STG.E [R16.64], R7 ;  /* 0x0000000710007986 */ /* 0x0083ee000c101904 */
[----:B------:R-:W-:Y:S05]  /*0390*/  @!P0 BRA `(.L_x_6) ;  /* 0xfffffe1000008947 */ /* 0x000fea000383ffff */
[----:B------:R-:W-:Y:S05]  /*03a0*/  EXIT ;  /* 0x000000000000794d */ /* 0x000fea0003800000 */
.L_x_7:
        /* <DEDUP_REMOVED lines=13> */
.L_x_58:


//--------------------- .text._Z10g_build_n1PjS_S_S_S_j --------------------------
	.section	.text._Z10g_build_n1PjS_S_S_S_j,"ax",@progbits
	.sectioninfo	@"SHI_REGISTERS=22"
	.align	128
        .global         _Z10g_build_n1PjS_S_S_S_j
        .type           _Z10g_build_n1PjS_S_S_S_j,@function
        .size           _Z10g_build_n1PjS_S_S_S_j,(.L_x_59 - _Z10g_build_n1PjS_S_S_S_j)
        .other          _Z10g_build_n1PjS_S_S_S_j,@"STO_CUDA_ENTRY STV_DEFAULT"
_Z10g_build_n1PjS_S_S_S_j:
.text._Z10g_build_n1PjS_S_S_S_j:
        /* <DEDUP_REMOVED lines=8> */
[----:B------:R-:W-:Y:S01]  /*0080*/  ULDC UR4, c[0x0][0x188] ;  /* 0x0000620000047ab9 */ /* 0x000fe20000000800 */
[----:B------:R-:W-:Y:S01]  /*0090*/  IMAD.MOV.U32 R2, RZ, RZ, c[0x0][0x188] ;  /* 0x00006200ff027624 */ /* 0x000fe200078e00ff */
[----:B------:R-:W-:Y:S02]  /*00a0*/  ULOP3.LUT UR4, UR4, 0x3, URZ, 0xc0, !UPT ;  /* 0x0000000304047892 */ /* 0x000fe4000f8ec03f */
[----:B------:R-:W-:Y:S02]  /*00b0*/  ULDC.64 UR6, c[0x0][0x118] ;  /* 0x0000460000067ab9 */ /* 0x000fe40000000a00 */
[----:B------:R-:W-:Y:S02]  /*00c0*/  IADD3 R2, R2, -0x1, RZ ;  /* 0xffffffff02027810 */ /* 0x000fe40007ffe0ff */
[----:B------:R-:W-:Y:S02]  /*00d0*/  ISETP.NE.AND P0, PT, RZ, UR4, PT ;  /* 0x00000004ff007c0c */ /* 0x000fe4000bf05270 */
[----:B------:R-:W-:-:S11]  /*00e0*/  ISETP.GE.U32.AND P1, PT, R2, 0x3, PT ;  /* 0x000000030200780c */ /* 0x000fd60003f26070 */
[----:B------:R-:W-:Y:S05]  /*00f0*/  @!P0 BRA `(.L_x_8) ;  /* 0x0000017000008947 */ /* 0x000fea0003800000 */
.L_x_9:
[----:B------:R-:W-:-:S05]  /*0100*/  MOV R4, 0x4 ;  /* 0x0000000400047802 */ /* 0x000fca0000000f00 */
[----:B0-----:R-:W-:-:S06]  /*0110*/  IMAD.WIDE.U32 R6, R3, R4, c[0x0][0x170] ;  /* 0x00005c0003067625 */ /* 0x001fcc00078e0004 */
[----:B------:R-:W2:Y:S02]  /*0120*/  LDG.E R6, [R6.64] ;  /* 0x0000000606067981 */ /* 0x000ea4000c1e1900 */
[----:B--2---:R-:W-:-:S06]  /*0130*/  IMAD.WIDE.U32 R8, R6, R4, c[0x0][0x168] ;  /* 0x00005a0006087625 */ /* 0x004fcc00078e0004 */
[----:B------:R-:W2:Y:S02]  /*0140*/  LDG.E R8, [R8.64] ;  /* 0x0000000608087981 */ /* 0x000ea4000c1e1900 */
[----:B--2---:R-:W-:-:S04]  /*0150*/  IMAD.WIDE.U32 R10, R8, R4, c[0x0][0x180] ;  /* 0x00006000080a7625 */ /* 0x004fc800078e0004 */
[C---:B------:R-:W-:Y:S02]  /*0160*/  IMAD.WIDE.U32 R4, R3.reuse, R4, c[0x0][0x178] ;  /* 0x00005e0003047625 */ /* 0x040fe400078e0004 */
[----:B------:R-:W2:Y:S04]  /*0170*/  LDG.E R11, [R10.64] ;  /* 0x000000060a0b7981 */ /* 0x000ea8000c1e1900 */
[----:B------:R-:W3:Y:S01]  /*0180*/  LDG.E R4, [R4.64] ;  /* 0x0000000604047981 */ /* 0x000ee2000c1e1900 */
[C---:B------:R-:W-:Y:S01]  /*0190*/  LEA R6, P2, R3.reuse, c[0x0][0x160], 0x2 ;  /* 0x0000580003067a11 */ /* 0x040fe200078410ff */
[----:B------:R-:W-:Y:S01]  /*01a0*/  UIADD3 UR4, UR4, -0x1, URZ ;  /* 0xffffffff04047890 */ /* 0x000fe2000fffe03f */
[----:B------:R-:W-:Y:S02]  /*01b0*/  MOV R15, 0x1 ;  /* 0x00000001000f7802 */ /* 0x000fe40000000f00 */
[----:B------:R-:W-:-:S02]  /*01c0*/  LEA.HI.X R7, R3, c[0x0][0x164], RZ, 0x2, P2 ;  /* 0x0000590003077a11 */ /* 0x000fc400010f14ff */
[----:B------:R-:W-:Y:S02]  /*01d0*/  IADD3 R3, R3, 0x1, RZ ;  /* 0x0000000103037810 */ /* 0x000fe40007ffe0ff */
[----:B--2---:R-:W-:-:S04]  /*01e0*/  ISETP.NE.AND P0, PT, R11, 0x10000, PT ;  /* 0x000100000b00780c */ /* 0x004fc80003f05270 */
[----:B---3--:R-:W-:-:S13]  /*01f0*/  ISETP.EQ.AND P0, PT, R4, 0x10000, !P0 ;  /* 0x000100000400780c */ /* 0x008fda0004702270 */
[----:B------:R-:W-:-:S04]  /*0200*/  @!P0 IMAD R2, R4, R11, RZ ;  /* 0x0000000b04028224 */ /* 0x000fc800078e02ff */
[----:B------:R-:W-:-:S05]  /*0210*/  @!P0 IMAD.WIDE.U32 R12, R2, -0xffff, RZ ;  /* 0xffff0001020c8825 */ /* 0x000fca00078e00ff */
[----:B------:R-:W-:-:S05]  /*0220*/  @!P0 SHF.R.U32.HI R13, RZ, 0x10, R13 ;  /* 0x00000010ff0d8819 */ /* 0x000fca000001160d */
[----:B------:R-:W-:Y:S01]  /*0230*/  @!P0 IMAD R15, R13, -0x10001, R2 ;  /* 0xfffeffff0d0f8824 */ /* 0x000fe200078e0202 */
[----:B------:R-:W-:-:S04]  /*0240*/  ISETP.NE.AND P0, PT, RZ, UR4, PT ;  /* 0x00000004ff007c0c */ /* 0x000fc8000bf05270 */
[----:B------:R0:W-:Y:S09]  /*0250*/  STG.E [R6.64], R15 ;  /* 0x0000000f06007986 */ /* 0x0001f2000c101906 */
[----:B------:R-:W-:Y:S05]  /*0260*/  @P0 BRA `(.L_x_9) ;  /* 0xfffffe9000000947 */ /* 0x000fea000383ffff */
.L_x_8:
[----:B------:R-:W-:Y:S05]  /*0270*/  @!P1 EXIT ;  /* 0x000000000000994d */ /* 0x000fea0003800000 */
.L_x_10:
[----:B------:R-:W-:-:S05]  /*0280*/  MOV R2, 0x4 ;  /* 0x0000000400027802 */ /* 0x000fca0000000f00 */
[----:B0-----:R-:W-:-:S06]  /*0290*/  IMAD.WIDE.U32 R6, R3, R2, c[0x0][0x170] ;  /* 0x00005c0003067625 */ /* 0x001fcc00078e0002 */
[----:B------:R-:W2:Y:S02]  /*02a0*/  LDG.E R7, [R6.64] ;  /* 0x0000000606077981 */ /* 0x000ea4000c1e1900 */
[----:B--2---:R-:W-:-:S06]  /*02b0*/  IMAD.WIDE.U32 R8, R7, R2, c[0x0][0x168] ;  /* 0x00005a0007087625 */ /* 0x004fcc00078e0002 */
[----:B------:R-:W2:Y:S01]  /*02c0*/  LDG.E R9, [R8.64] ;  /* 0x0000000608097981 */ /* 0x000ea2000c1e1900 */
[----:B------:R-:W-:-:S06]  /*02d0*/  IMAD.WIDE.U32 R4, R3, R2, c[0x0][0x178] ;  /* 0x00005e0003047625 */ /* 0x000fcc00078e0002 */
[----:B------:R-:W3:Y:S01]  /*02e0*/  LDG.E R4, [R4.64] ;  /* 0x0000000604047981 */ /* 0x000ee2000c1e1900 */
[----:B--2---:R-:W-:-:S06]  /*02f0*/  IMAD.WIDE.U32 R10, R9, R2, c[0x0][0x180] ;  /* 0x00006000090a7625 */ /* 0x004fcc00078e0002 */
[----:B------:R-:W2:Y:S01]  /*0300*/  LDG.E R11, [R10.64] ;  /* 0x000000060a0b7981 */ /* 0x000ea2000c1e1900 */
[----:B------:R-:W-:Y:S02]  /*0310*/  IADD3 R17, R3, 0x1, RZ ;  /* 0x0000000103117810 */ /* 0x000fe40007ffe0ff */
[----:B------:R-:W-:Y:S02]  /*0320*/  MOV R15, 0x1 ;  /* 0x00000001000f7802 */ /* 0x000fe40000000f00 */
[----:B--2---:R-:W-:-:S04]  /*0330*/  ISETP.NE.AND P0, PT, R11, 0x10000, PT ;  /* 0x000100000b00780c */ /* 0x004fc80003f05270 */
[----:B---3--:R-:W-:-:S13]  /*0340*/  ISETP.EQ.AND P0, PT, R4, 0x10000, !P0 ;  /* 0x000100000400780c */ /* 0x008fda0004702270 */
[----:B------:R-:W-:-:S04]  /*0350*/  @!P0 IMAD R14, R4, R11, RZ ;  /* 0x0000000b040e8224 */ /* 0x000fc800078e02ff */
[----:B------:R-:W-:Y:S01]  /*0360*/  @!P0 IMAD.WIDE.U32 R12, R14, -0xffff, RZ ;  /* 0xffff00010e0c8825 */ /* 0x000fe200078e00ff */
[----:B------:R-:W-:-:S04]  /*0370*/  LEA R12, P1, R3, c[0x0][0x160], 0x2 ;  /* 0x00005800030c7a11 */ /* 0x000fc800078210ff */
[----:B------:R-:W-:Y:S02]  /*0380*/  @!P0 SHF.R.U32.HI R7, RZ, 0x10, R13 ;  /* 0x00000010ff078819 */ /* 0x000fe4000001160d */
[----:B------:R-:W-:-:S03]  /*0390*/  LEA.HI.X R13, R3, c[0x0][0x164], RZ, 0x2, P1 ;  /* 0x00005900030d7a11 */ /* 0x000fc600008f14ff */
[----:B------:R-:W-:Y:S02]  /*03a0*/  @!P0 IMAD R15, R7, -0x10001, R14 ;  /* 0xfffeffff070f8824 */ /* 0x000fe400078e020e */
[----:B------:R-:W-:-:S03]  /*03b0*/  IMAD.WIDE.U32 R6, R17, R2, c[0x0][0x170] ;  /* 0x00005c0011067625 */ /* 0x000fc600078e0002 */
[----:B------:R0:W-:Y:S04]  /*03c0*/  STG.E [R12.64], R15 ;  /* 0x0000000f0c007986 */ /* 0x0001e8000c101906 */
        /* <DEDUP_REMOVED lines=8> */
[----:B0-----:R-:W-:Y:S02]  /*0450*/  MOV R15, 0x1 ;  /* 0x00000001000f7802 */ /* 0x001fe40000000f00 */
        /* <DEDUP_REMOVED lines=36> */
[C---:B------:R-:W-:Y:S02]  /*06a0*/  LEA R6, P1, R17.reuse, c[0x0][0x160], 0x2 ;  /* 0x0000580011067a11 */ /* 0x040fe400078210ff */
[----:B0-----:R-:W-:Y:S02]  /*06b0*/  MOV R15, 0x1 ;  /* 0x00000001000f7802 */ /* 0x001fe40000000f00 */
[----:B------:R-:W-:Y:S02]  /*06c0*/  LEA.HI.X R7, R17, c[0x0][0x164], RZ, 0x2, P1 ;  /* 0x0000590011077a11 */ /* 0x000fe400008f14ff */
[----:B------:R-:W-:Y:S02]  /*06d0*/  IADD3 R3, R3, 0x4, RZ ;  /* 0x0000000403037810 */ /* 0x000fe40007ffe0ff */
[----:B--2---:R-:W-:-:S04]  /*06e0*/  ISETP.NE.AND P0, PT, R11, 0x10000, PT ;  /* 0x000100000b00780c */ /* 0x004fc80003f05270 */
[----:B---3--:R-:W-:-:S13]  /*06f0*/  ISETP.EQ.AND P0, PT, R4, 0x10000, !P0 ;  /* 0x000100000400780c */ /* 0x008fda0004702270 */
[----:B------:R-:W-:-:S04]  /*0700*/  @!P0 IMAD R2, R4, R11, RZ ;  /* 0x0000000b04028224 */ /* 0x000fc800078e02ff */
[----:B------:R-:W-:-:S05]  /*0710*/  @!P0 IMAD.WIDE.U32 R12, R2, -0xffff, RZ ;  /* 0xffff0001020c8825 */ /* 0x000fca00078e00ff */
[----:B------:R-:W-:-:S05]  /*0720*/  @!P0 SHF.R.U32.HI R13, RZ, 0x10, R13 ;  /* 0x00000010ff0d8819 */ /* 0x000fca000001160d */
[----:B------:R-:W-:-:S05]  /*0730*/  @!P0 IMAD R15, R13, -0x10001, R2 ;  /* 0xfffeffff0d0f8824 */ /* 0x000fca00078e0202 */
[----:B------:R0:W-:Y:S01]  /*0740*/  STG.E [R6.64], R15 ;  /* 0x0000000f06007986 */ /* 0x0001e2000c101906 */
[----:B------:R-:W-:-:S13]  /*0750*/  ISETP.GE.U32.AND P0, PT, R3, R0, PT ;  /* 0x000000000300720c */ /* 0x000fda0003f06070 */
[----:B0-----:R-:W-:Y:S05]  /*0760*/  @!P0 BRA `(.L_x_10) ;  /* 0xfffffb1000008947 */ /* 0x001fea000383ffff */
[----:B------:R-:W-:Y:S05]  /*0770*/  EXIT ;  /* 0x000000000000794d */ /* 0x000fea0003800000 */
.L_x_11:
        /* <DEDUP_REMOVED lines=16> */
.L_x_59:


//--------------------- .text._Z12g_poly_derivPjS_j --------------------------
	.section	.text._Z12g_poly_derivPjS_j,"ax",@progbits
	.sectioninfo	@"SHI_REGISTERS=21"
	.align	128
        .global         _Z12g_poly_derivPjS_j
        .type           _Z12g_poly_derivPjS_j,@function
        .size           _Z12g_poly_derivPjS_j,(.L_x_60 - _Z12g_poly_derivPjS_j)
        .other          _Z12g_poly_derivPjS_j,@"STO_CUDA_ENTRY STV_DEFAULT"
_Z12g_poly_derivPjS_j:
.text._Z12g_poly_derivPjS_j:
        /* <DEDUP_REMOVED lines=16> */
[----:B------:R-:W-:-:S04]  /*0100*/  MOV R2, R3 ;  /* 0x0000000300027202 */ /* 0x000fc80000000f00 */
.L_x_13:
[----:B------:R-:W-:Y:S02]  /*0110*/  IADD3 R3, R2, 0x1, RZ ;  /* 0x0000000102037810 */ /* 0x000fe40007ffe0ff */
[----:B------:R-:W-:-:S05]  /*0120*/  MOV R10, 0x4 ;  /* 0x00000004000a7802 */ /* 0x000fca0000000f00 */
[----:B------:R-:W-:-:S06]  /*0130*/  IMAD.WIDE.U32 R4, R3, R10, c[0x0][0x160] ;  /* 0x0000580003047625 */ /* 0x000fcc00078e000a */
[----:B------:R-:W2:Y:S01]  /*0140*/  LDG.E R4, [R4.64] ;  /* 0x0000000604047981 */ /* 0x000ea2000c1e1900 */
[----:B0-----:R-:W-:Y:S01]  /*0150*/  MOV R9, 0x1 ;  /* 0x0000000100097802 */ /* 0x001fe20000000f00 */
[----:B------:R-:W-:Y:S01]  /*0160*/  UIADD3 UR4, UR4, -0x1, URZ ;  /* 0xffffffff04047890 */ /* 0x000fe2000fffe03f */
[----:B--2---:R-:W-:-:S04]  /*0170*/  ISETP.NE.AND P0, PT, R4, 0x10000, PT ;  /* 0x000100000400780c */ /* 0x004fc80003f05270 */
[----:B------:R-:W-:-:S13]  /*0180*/  ISETP.EQ.AND P0, PT, R3, 0x10000, !P0 ;  /* 0x000100000300780c */ /* 0x000fda0004702270 */
[----:B------:R-:W-:-:S04]  /*0190*/  @!P0 IMAD R8, R3, R4, RZ ;  /* 0x0000000403088224 */ /* 0x000fc800078e02ff */
[----:B------:R-:W-:-:S05]  /*01a0*/  @!P0 IMAD.WIDE.U32 R6, R8, -0xffff, RZ ;  /* 0xffff000108068825 */ /* 0x000fca00078e00ff */
[----:B------:R-:W-:Y:S01]  /*01b0*/  @!P0 SHF.R.U32.HI R11, RZ, 0x10, R7 ;  /* 0x00000010ff0b8819 */ /* 0x000fe20000011607 */
[----:B------:R-:W-:Y:S01]  /*01c0*/  IMAD.WIDE.U32 R6, R2, R10, c[0x0][0x168] ;  /* 0x00005a0002067625 */ /* 0x000fe200078e000a */
[----:B------:R-:W-:-:S03]  /*01d0*/  MOV R2, R3 ;  /* 0x0000000300027202 */ /* 0x000fc60000000f00 */
[----:B------:R-:W-:Y:S01]  /*01e0*/  @!P0 IMAD R9, R11, -0x10001, R8 ;  /* 0xfffeffff0b098824 */ /* 0x000fe200078e0208 */
[----:B------:R-:W-:-:S04]  /*01f0*/  ISETP.NE.AND P0, PT, RZ, UR4, PT ;  /* 0x00000004ff007c0c */ /* 0x000fc8000bf05270 */
[----:B------:R0:W-:Y:S09]  /*0200*/  STG.E [R6.64], R9 ;  /* 0x0000000906007986 */ /* 0x0001f2000c101906 */
[----:B------:R-:W-:Y:S05]  /*0210*/  @P0 BRA `(.L_x_13) ;  /* 0xfffffef000000947 */ /* 0x000fea000383ffff */
.L_x_12:
[----:B------:R-:W-:Y:S05]  /*0220*/  @!P1 EXIT ;  /* 0x000000000000994d */ /* 0x000fea0003800000 */
[----:B------:R-:W-:-:S02]  /*0230*/  IADD3 R2, -R3, 0xffff, RZ ;  /* 0x0000ffff03027810 */ /* 0x000fc40007ffe1ff */
.L_x_14:
[----:B0-----:R-:W-:Y:S01]  /*0240*/  IADD3 R11, R3, 0x1, RZ ;  /* 0x00000001030b7810 */ /* 0x001fe20007ffe0ff */
[----:B------:R-:W-:-:S04]  /*0250*/  IMAD.MOV.U32 R18, RZ, RZ, 0x4 ;  /* 0x00000004ff127424 */ /* 0x000fc800078e00ff */
[----:B------:R-:W-:-:S06]  /*0260*/  IMAD.WIDE.U32 R4, R11, R18, c[0x0][0x160] ;  /* 0x000058000b047625 */ /* 0x000fcc00078e0012 */
[----:B------:R-:W2:Y:S01]  /*0270*/  LDG.E R4, [R4.64] ;  /* 0x0000000604047981 */ /* 0x000ea2000c1e1900 */
[----:B------:R-:W-:Y:S01]  /*0280*/  IADD3 R14, R3, 0x2, RZ ;  /* 0x00000002030e7810 */ /* 0x000fe20007ffe0ff */
[----:B------:R-:W-:Y:S01]  /*0290*/  IMAD.MOV.U32 R15, RZ, RZ, 0x1 ;  /* 0x00000001ff0f7424 */ /* 0x000fe200078e00ff */
[----:B--2---:R-:W-:-:S04]  /*02a0*/  ISETP.NE.AND P0, PT, R4, 0x10000, PT ;  /* 0x000100000400780c */ /* 0x004fc80003f05270 */
[----:B------:R-:W-:-:S13]  /*02b0*/  ISETP.EQ.AND P0, PT, R2, RZ, !P0 ;  /* 0x000000ff0200720c */ /* 0x000fda0004702270 */
[----:B------:R-:W-:-:S04]  /*02c0*/  @!P0 IMAD R8, R11, R4, RZ ;  /* 0x000000040b088224 */ /* 0x000fc800078e02ff */
[----:B0-----:R-:W-:-:S05]  /*02d0*/  @!P0 IMAD.WIDE.U32 R6, R8, -0xffff, RZ ;  /* 0xffff000108068825 */ /* 0x001fca00078e00ff */
[----:B------:R-:W-:Y:S01]  /*02e0*/  @!P0 SHF.R.U32.HI R9, RZ, 0x10, R7 ;  /* 0x00000010ff098819 */ /* 0x000fe20000011607 */
[----:B------:R-:W-:-:S04]  /*02f0*/  IMAD.WIDE.U32 R6, R3, R18, c[0x0][0x168] ;  /* 0x00005a0003067625 */ /* 0x000fc800078e0012 */
[----:B------:R-:W-:Y:S02]  /*0300*/  @!P0 IMAD R15, R9, -0x10001, R8 ;  /* 0xfffeffff090f8824 */ /* 0x000fe400078e0208 */
[----:B------:R-:W-:-:S03]  /*0310*/  IMAD.WIDE.U32 R8, R14, R18, c[0x0][0x160] ;  /* 0x000058000e087625 */ /* 0x000fc600078e0012 */
[----:B------:R0:W-:Y:S04]  /*0320*/  STG.E [R6.64], R15 ;  /* 0x0000000f06007986 */ /* 0x0001e8000c101906 */
[----:B------:R-:W2:Y:S01]  /*0330*/  LDG.E R9, [R8.64] ;  /* 0x0000000608097981 */ /* 0x000ea2000c1e1900 */
[----:B------:R-:W-:Y:S01]  /*0340*/  IADD3 R16, R3, 0x3, RZ ;  /* 0x0000000303107810 */ /* 0x000fe20007ffe0ff */
[----:B------:R-:W-:Y:S01]  /*0350*/  IMAD.MOV.U32 R13, RZ, RZ, 0x1 ;  /* 0x00000001ff0d7424 */ /* 0x000fe200078e00ff */
[----:B------:R-:W-:-:S04]  /*0360*/  LEA R10, P1, R11, c[0x0][0x168], 0x2 ;  /* 0x00005a000b0a7a11 */ /* 0x000fc800078210ff */
[----:B------:R-:W-:Y:S02]  /*0370*/  LEA.HI.X R11, R11, c[0x0][0x16c], RZ, 0x2, P1 ;  /* 0x00005b000b0b7a11 */ /* 0x000fe400008f14ff */
[----:B--2---:R-:W-:-:S04]  /*0380*/  ISETP.NE.AND P0, PT, R9, 0x10000, PT ;  /* 0x000100000900780c */ /* 0x004fc80003f05270 */
[----:B------:R-:W-:-:S13]  /*0390*/  ISETP.EQ.AND P0, PT, R2, 0x1, !P0 ;  /* 0x000000010200780c */ /* 0x000fda0004702270 */
[----:B------:R-:W-:-:S04]  /*03a0*/  @!P0 IMAD R12, R14, R9, RZ ;  /* 0x000000090e0c8224 */ /* 0x000fc800078e02ff */
[----:B------:R-:W-:-:S05]  /*03b0*/  @!P0 IMAD.WIDE.U32 R4, R12, -0xffff, RZ ;  /* 0xffff00010c048825 */ /* 0x000fca00078e00ff */
[----:B------:R-:W-:-:S05]  /*03c0*/  @!P0 SHF.R.U32.HI R5, RZ, 0x10, R5 ;  /* 0x00000010ff058819 */ /* 0x000fca0000011605 */
[----:B------:R-:W-:Y:S02]  /*03d0*/  @!P0 IMAD R13, R5, -0x10001, R12 ;  /* 0xfffeffff050d8824 */ /* 0x000fe400078e020c */
[----:B------:R-:W-:-:S03]  /*03e0*/  IMAD.WIDE.U32 R4, R16, R18, c[0x0][0x160] ;  /* 0x0000580010047625 */ /* 0x000fc600078e0012 */
[----:B------:R1:W-:Y:S04]  /*03f0*/  STG.E [R10.64], R13 ;  /* 0x0000000d0a007986 */ /* 0x0003e8000c101906 */
[----:B------:R-:W2:Y:S01]  /*0400*/  LDG.E R5, [R4.64] ;  /* 0x0000000604057981 */ /* 0x000ea2000c1e1900 */
[----:B------:R-:W-:Y:S01]  /*0410*/  IADD3 R3, R3, 0x4, RZ ;  /* 0x0000000403037810 */ /* 0x000fe20007ffe0ff */
[----:B0-----:R-:W-:Y:S01]  /*0420*/  IMAD.MOV.U32 R15, RZ, RZ, 0x1 ;  /* 0x00000001ff0f7424 */ /* 0x001fe200078e00ff */
[----:B------:R-:W-:-:S04]  /*0430*/  LEA R8, P1, R14, c[0x0][0x168], 0x2 ;  /* 0x00005a000e087a11 */ /* 0x000fc800078210ff */
[----:B------:R-:W-:Y:S02]  /*0440*/  LEA.HI.X R9, R14, c[0x0][0x16c], RZ, 0x2, P1 ;  /* 0x00005b000e097a11 */ /* 0x000fe400008f14ff */
[----:B--2---:R-:W-:-:S04]  /*0450*/  ISETP.NE.AND P0, PT, R5, 0x10000, PT ;  /* 0x000100000500780c */ /* 0x004fc80003f05270 */
[----:B------:R-:W-:-:S13]  /*0460*/  ISETP.EQ.AND P0, PT, R2, 0x2, !P0 ;  /* 0x000000020200780c */ /* 0x000fda0004702270 */
[----:B------:R-:W-:Y:S02]  /*0470*/  @!P0 IMAD R12, R16, R5, RZ ;  /* 0x00000005100c8224 */ /* 0x000fe400078e02ff */
[----:B------:R-:W-:-:S04]  /*0480*/  IMAD.WIDE.U32 R4, R3, R18, c[0x0][0x160] ;  /* 0x0000580003047625 */ /* 0x000fc800078e0012 */
[----:B------:R-:W-:-:S05]  /*0490*/  @!P0 IMAD.WIDE.U32 R6, R12, -0xffff, RZ ;  /* 0xffff00010c068825 */ /* 0x000fca00078e00ff */
[----:B------:R-:W-:-:S05]  /*04a0*/  @!P0 SHF.R.U32.HI R7, RZ, 0x10, R7 ;  /* 0x00000010ff078819 */ /* 0x000fca0000011607 */
[----:B------:R-:W-:-:S05]  /*04b0*/  @!P0 IMAD R15, R7, -0x10001, R12 ;  /* 0xfffeffff070f8824 */ /* 0x000fca00078e020c */
[----:B------:R0:W-:Y:S04]  /*04c0*/  STG.E [R8.64], R15 ;  /* 0x0000000f08007986 */ /* 0x0001e8000c101906 */
[----:B------:R-:W2:Y:S01]  /*04d0*/  LDG.E R4, [R4.64] ;  /* 0x0000000604047981 */ /* 0x000ea2000c1e1900 */
[----:B-1----:R-:W-:Y:S01]  /*04e0*/  IMAD.MOV.U32 R11, RZ, RZ, 0x1 ;  /* 0x00000001ff0b7424 */ /* 0x002fe200078e00ff */
[----:B--2---:R-:W-:-:S04]  /*04f0*/  ISETP.NE.AND P0, PT, R4, 0x10000, PT ;  /* 0x000100000400780c */ /* 0x004fc80003f05270 */
[C---:B------:R-:W-:Y:S02]  /*0500*/  ISETP.EQ.AND P0, PT, R2.reuse, 0x3, !P0 ;  /* 0x000000030200780c */ /* 0x040fe40004702270 */
[----:B------:R-:W-:-:S11]  /*0510*/  IADD3 R2, R2, -0x4, RZ ;  /* 0xfffffffc02027810 */ /* 0x000fd60007ffe0ff */
[----:B------:R-:W-:-:S04]  /*0520*/  @!P0 IMAD R10, R3, R4, RZ ;  /* 0x00000004030a8224 */ /* 0x000fc800078e02ff */
[----:B------:R-:W-:Y:S01]  /*0530*/  @!P0 IMAD.WIDE.U32 R6, R10, -0xffff, RZ ;  /* 0xffff00010a068825 */ /* 0x000fe200078e00ff */
[----:B------:R-:W-:-:S04]  /*0540*/  LEA R6, P1, R16, c[0x0][0x168], 0x2 ;  /* 0x00005a0010067a11 */ /* 0x000fc800078210ff */
[----:B------:R-:W-:Y:S02]  /*0550*/  @!P0 SHF.R.U32.HI R13, RZ, 0x10, R7 ;  /* 0x00000010ff0d8819 */ /* 0x000fe40000011607 */
[----:B------:R-:W-:-:S03]  /*0560*/  LEA.HI.X R7, R16, c[0x0][0x16c], RZ, 0x2, P1 ;  /* 0x00005b0010077a11 */ /* 0x000fc600008f14ff */
[----:B------:R-:W-:Y:S01]  /*0570*/  @!P0 IMAD R11, R13, -0x10001, R10 ;  /* 0xfffeffff0d0b8824 */ /* 0x000fe200078e020a */
[----:B------:R-:W-:-:S04]  /*0580*/  ISETP.GE.U32.AND P0, PT, R3, R0, PT ;  /* 0x000000000300720c */ /* 0x000fc80003f06070 */
[----:B------:R0:W-:Y:S09]  /*0590*/  STG.E [R6.64], R11 ;  /* 0x0000000b06007986 */ /* 0x0001f2000c101906 */
[----:B------:R-:W-:Y:S05]  /*05a0*/  @!P0 BRA `(.L_x_14) ;  /* 0xfffffc9000008947 */ /* 0x000fea000383ffff */
[----:B------:R-:W-:Y:S05]  /*05b0*/  EXIT ;  /* 0x000000000000794d */ /* 0x000fea0003800000 */
.L_x_15:
        /* <DEDUP_REMOVED lines=12> */
.L_x_60:


//--------------------- .text._Z6g_fillPjjjj      --------------------------
	.section	.text._Z6g_fillPjjjj,"ax",@progbits
	.sectioninfo	@"SHI_REGISTERS=26"
	.align	128
        .global         _Z6g_fillPjjjj
        .type           _Z6g_fillPjjjj,@function
        .size           _Z6g_fillPjjjj,(.L_x_61 - _Z6g_fillPjjjj)
        .other          _Z6g_fillPjjjj,@"STO_CUDA_ENTRY STV_DEFAULT"
_Z6g_fillPjjjj:
.text._Z6g_fillPjjjj:
[----:B------:R-:W-:-:S02]  /*0000*/  MOV R1, c[0x0][0x28] ;  /* 0x00000a0000017a02 */ /* 0x000fc40000000f00 */
[----:B------:R-:W0:Y:S04]  /*0010*/  S2R R0, SR_CTAID.X ;  /* 0x0000000000007919 */ /* 0x000e280000002500 */
[----:B------:R-:W0:Y:S02]  /*0020*/  S2R R3, SR_TID.X ;  /* 0x0000000000037919 */ /* 0x000e240000002100 */
[----:B0-----:R-:W-:-:S04]  /*0030*/  IMAD R0, R0, c[0x0][0x0], R3 ;  /* 0x0000000000007a24 */ /* 0x001fc800078e0203 */
[----:B------:R-:W-:-:S05]  /*0040*/  IMAD R3, R0, c[0x0][0x170], RZ ;  /* 0x00005c0000037a24 */ /* 0x000fca00078e02ff */
[----:B------:R-:W-:-:S04]  /*0050*/  IADD3 R0, R3, c[0x0][0x170], RZ ;  /* 0x00005c0003007a10 */ /* 0x000fc80007ffe0ff */
[----:B------:R-:W-:-:S04]  /*0060*/  IMNMX.U32 R0, R0, c[0x0][0x16c], PT ;  /* 0x00005b0000007a17 */ /* 0x000fc80003800000 */
[----:B------:R-:W-:-:S13]  /*0070*/  ISETP.GE.U32.AND P0, PT, R3, R0, PT ;  /* 0x000000000300720c */ /* 0x000fda0003f06070 */
[----:B------:R-:W-:Y:S05]  /*0080*/  @P0 EXIT ;  /* 0x000000000000094d */ /* 0x000fea0003800000 */
[--C-:B------:R-:W-:Y:S01]  /*0090*/  IMAD.IADD R2, R0, 0x1, -R3.reuse ;  /* 0x0000000100027824 */ /* 0x100fe200078e0a03 */
[----:B------:R-:W-:Y:S01]  /*00a0*/  LOP3.LUT R4, RZ, R0, RZ, 0x33, !PT ;  /* 0x00000000ff047212 */ /* 0x000fe200078e33ff */
[----:B------:R-:W-:Y:S01]  /*00b0*/  ULDC.64 UR4, c[0x0][0x118] ;  /* 0x0000460000047ab9 */ /* 0x000fe20000000a00 */
[----:B------:R-:W-:Y:S02]  /*00c0*/  BSSY B0, `(.L_x_16) ;  /* 0x000000e000007945 */ /* 0x000fe40003800000 */
[----:B------:R-:W-:Y:S02]  /*00d0*/  LOP3.LUT R2, R2, 0x3, RZ, 0xc0, !PT ;  /* 0x0000000302027812 */ /* 0x000fe400078ec0ff */
[----:B------:R-:W-:Y:S02]  /*00e0*/  IADD3 R4, -R4, -0x2, -R3 ;  /* 0xfffffffe04047810 */ /* 0x000fe40007ffe903 */
[----:B------:R-:W-:Y:S02]  /*00f0*/  ISETP.NE.AND P1, PT, R2, RZ, PT ;  /* 0x000000ff0200720c */ /* 0x000fe40003f25270 */
[----:B------:R-:W-:-:S11]  /*0100*/  ISETP.GE.U32.AND P0, PT, R4, 0x3, PT ;  /* 0x000000030400780c */ /* 0x000fd60003f06070 */
[----:B------:R-:W-:Y:S05]  /*0110*/  @!P1 BRA `(.L_x_17) ;  /* 0x0000008000009947 */ /* 0x000fea0003800000 */
[----:B------:R-:W-:Y:S02]  /*0120*/  MOV R6, 0x4 ;  /* 0x0000000400067802 */ /* 0x000fe40000000f00 */
[----:B------:R-:W-:-:S03]  /*0130*/  MOV R7, c[0x0][0x168] ;  /* 0x00005a0000077a02 */ /* 0x000fc60000000f00 */
.L_x_18:
[C---:B------:R-:W-:Y:S01]  /*0140*/  IMAD.WIDE.U32 R4, R3.reuse, R6, c[0x0][0x160] ;  /* 0x0000580003047625 */ /* 0x040fe200078e0006 */
[----:B------:R-:W-:Y:S02]  /*0150*/  IADD3 R2, R2, -0x1, RZ ;  /* 0xffffffff02027810 */ /* 0x000fe40007ffe0ff */
[----:B------:R-:W-:Y:S02]  /*0160*/  IADD3 R3, R3, 0x1, RZ ;  /* 0x0000000103037810 */ /* 0x000fe40007ffe0ff */
[----:B------:R0:W-:Y:S01]  /*0170*/  STG.E [R4.64], R7 ;  /* 0x0000000704007986 */ /* 0x0001e2000c101904 */
[----:B------:R-:W-:-:S13]  /*0180*/  ISETP.NE.AND P1, PT, R2, RZ, PT ;  /* 0x000000ff0200720c */ /* 0x000fda0003f25270 */
[----:B0-----:R-:W-:Y:S05]  /*0190*/  @P1 BRA `(.L_x_18) ;  /* 0xffffffa000001947 */ /* 0x001fea000383ffff */
.L_x_17:
[----:B------:R-:W-:Y:S05]  /*01a0*/  BSYNC B0 ;  /* 0x0000000000007941 */ /* 0x000fea0003800000 */
.L_x_16:
[----:B------:R-:W-:Y:S05]  /*01b0*/  @!P0 EXIT ;  /* 0x000000000000894d */ /* 0x000fea0003800000 */
[----:B------:R-:W-:Y:S01]  /*01c0*/  ISETP.GE.U32.AND P1, PT, R3, R0, PT ;  /* 0x000000000300720c */ /* 0x000fe20003f26070 */
[----:B------:R-:W-:Y:S01]  /*01d0*/  BSSY B0, `(.L_x_19) ;  /* 0x0000012000007945 */ /* 0x000fe20003800000 */
[----:B------:R-:W-:-:S11]  /*01e0*/  PLOP3.LUT P0, PT, PT, PT, PT, 0x80, 0x0 ;  /* 0x000000000000781c */ /* 0x000fd60003f0f070 */
[----:B------:R-:W-:Y:S05]  /*01f0*/  @!P1 BRA `(.L_x_20) ;  /* 0x000000f000009947 */ /* 0x000fea0003800000 */
[----:B------:R-:W-:Y:S01]  /*0200*/  IMAD.MOV.U32 R11, RZ, RZ, 0x4 ;  /* 0x00000004ff0b7424 */ /* 0x000fe200078e00ff */
[C---:B------:R-:W-:Y:S02]  /*0210*/  IADD3 R6, R3.reuse, 0x1, RZ ;  /* 0x0000000103067810 */ /* 0x040fe40007ffe0ff */
[C---:B------:R-:W-:Y:S01]  /*0220*/  IADD3 R8, R3.reuse, 0x2, RZ ;  /* 0x0000000203087810 */ /* 0x040fe20007ffe0ff */
[CC--:B------:R-:W-:Y:S01]  /*0230*/  IMAD.WIDE.U32 R4, R3.reuse, R11.reuse, c[0x0][0x160] ;  /* 0x0000580003047625 */ /* 0x0c0fe200078e000b */
[C---:B------:R-:W-:Y:S02]  /*0240*/  IADD3 R10, R3.reuse, 0x3, RZ ;  /* 0x00000003030a7810 */ /* 0x040fe40007ffe0ff */
[----:B------:R-:W-:Y:S01]  /*0250*/  MOV R13, c[0x0][0x168] ;  /* 0x00005a00000d7a02 */ /* 0x000fe20000000f00 */
[-C--:B------:R-:W-:Y:S01]  /*0260*/  IMAD.WIDE.U32 R6, R6, R11.reuse, c[0x0][0x160] ;  /* 0x0000580006067625 */ /* 0x080fe200078e000b */
[----:B------:R-:W-:Y:S02]  /*0270*/  PLOP3.LUT P0, PT, PT, PT, PT, 0x8, 0x0 ;  /* 0x000000000000781c */ /* 0x000fe40003f0e170 */
[----:B------:R-:W-:Y:S01]  /*0280*/  IADD3 R3, R3, 0x4, RZ ;  /* 0x0000000403037810 */ /* 0x000fe20007ffe0ff */
[-C--:B------:R-:W-:Y:S01]  /*0290*/  IMAD.WIDE.U32 R8, R8, R11.reuse, c[0x0][0x160] ;  /* 0x0000580008087625 */ /* 0x080fe200078e000b */
[----:B------:R0:W-:Y:S03]  /*02a0*/  STG.E [R4.64], R13 ;  /* 0x0000000d04007986 */ /* 0x0001e6000c101904 */
[----:B------:R-:W-:Y:S01]  /*02b0*/  IMAD.WIDE.U32 R10, R10, R11, c[0x0][0x160] ;  /* 0x000058000a0a7625 */ /* 0x000fe200078e000b */
[----:B------:R0:W-:Y:S04]  /*02c0*/  STG.E [R6.64], R13 ;  /* 0x0000000d06007986 */ /* 0x0001e8000c101904 */
[----:B------:R0:W-:Y:S04]  /*02d0*/  STG.E [R8.64], R13 ;  /* 0x0000000d08007986 */ /* 0x0001e8000c101904 */
[----:B------:R0:W-:Y:S02]  /*02e0*/  STG.E [R10.64], R13 ;  /* 0x0000000d0a007986 */ /* 0x0001e4000c101904 */
.L_x_20:
[----:B------:R-:W-:Y:S05]  /*02f0*/  BSYNC B0 ;  /* 0x0000000000007941 */ /* 0x000fea0003800000 */
.L_x_19:
[C---:B------:R-:W-:Y:S01]  /*0300*/  IMAD.IADD R2, R0.reuse, 0x1, -R3 ;  /* 0x0000000100027824 */ /* 0x040fe200078e0a03 */
[----:B------:R-:W-:Y:S01]  /*0310*/  ISETP.GT.U32.AND P1, PT, R0, R3, PT ;  /* 0x000000030000720c */ /* 0x000fe20003f24070 */
[----:B------:R-:W-:Y:S03]  /*0320*/  BSSY B0, `(.L_x_21) ;  /* 0x0000039000007945 */ /* 0x000fe60003800000 */
[----:B------:R-:W-:-:S13]  /*0330*/  ISETP.LE.U32.OR P1, PT, R2, 0xc, !P1 ;  /* 0x0000000c0200780c */ /* 0x000fda0004f23470 */
[----:B------:R-:W-:Y:S05]  /*0340*/  @P1 BRA `(.L_x_22) ;  /* 0x0000036000001947 */ /* 0x000fea0003800000 */
[----:B------:R-:W-:Y:S02]  /*0350*/  PLOP3.LUT P0, PT, PT, PT, PT, 0x8, 0x0 ;  /* 0x000000000000781c */ /* 0x000fe40003f0e170 */
[----:B------:R-:W-:-:S02]  /*0360*/  IADD3 R2, R0, -0xc, RZ ;  /* 0xfffffff400027810 */ /* 0x000fc40007ffe0ff */
.L_x_23:
[----:B0--3--:R-:W-:Y:S01]  /*0370*/  IMAD.MOV.U32 R6, RZ, RZ, 0x4 ;  /* 0x00000004ff067424 */ /* 0x009fe200078e00ff */
[C---:B------:R-:W-:Y:S02]  /*0380*/  IADD3 R9, R3.reuse, 0x1, RZ ;  /* 0x0000000103097810 */ /* 0x040fe40007ffe0ff */
[C---:B------:R-:W-:Y:S01]  /*0390*/  IADD3 R11, R3.reuse, 0x2, RZ ;  /* 0x00000002030b7810 */ /* 0x040fe20007ffe0ff */
[CC--:B------:R-:W-:Y:S01]  /*03a0*/  IMAD.WIDE.U32 R18, R3.reuse, R6.reuse, c[0x0][0x160] ;  /* 0x0000580003127625 */ /* 0x0c0fe200078e0006 */
[----:B------:R-:W-:Y:S02]  /*03b0*/  MOV R4, c[0x0][0x168] ;  /* 0x00005a0000047a02 */ /* 0x000fe40000000f00 */
[----:B------:R-:W-:Y:S01]  /*03c0*/  IADD3 R13, R3, 0x3, RZ ;  /* 0x00000003030d7810 */ /* 0x000fe20007ffe0ff */
[-C--:B------:R-:W-:Y:S01]  /*03d0*/  IMAD.WIDE.U32 R8, R9, R6.reuse, c[0x0][0x160] ;  /* 0x0000580009087625 */ /* 0x080fe200078e0006 */
[C---:B------:R-:W-:Y:S01]  /*03e0*/  IADD3 R15, R3.reuse, 0x4, RZ ;  /* 0x00000004030f7810 */ /* 0x040fe20007ffe0ff */
[----:B------:R0:W-:Y:S01]  /*03f0*/  STG.E [R18.64], R4 ;  /* 0x0000000412007986 */ /* 0x0001e2000c101904 */
        /* <DEDUP_REMOVED lines=10> */
[----:B0-----:R-:W-:Y:S01]  /*04a0*/  IADD3 R19, R3, 0x6, RZ ;  /* 0x0000000603137810 */ /* 0x001fe20007ffe0ff */
[----:B------:R-:W-:Y:S02]  /*04b0*/  STG.E [R12.64], R4 ;  /* 0x000000040c007986 */ /* 0x000fe4000c101904 */
[----:B------:R-:W-:-:S02]  /*04c0*/  IMAD.WIDE.U32 R16, R17, R6, c[0x0][0x160] ;  /* 0x0000580011107625 */ /* 0x000fc400078e0006 */
[----:B------:R0:W-:Y:S02]  /*04d0*/  STG.E [R14.64], R4 ;  /* 0x000000040e007986 */ /* 0x0001e4000c101904 */
[-C--:B-1----:R-:W-:Y:S01]  /*04e0*/  IMAD.WIDE.U32 R8, R5, R6.reuse, c[0x0][0x160] ;  /* 0x0000580005087625 */ /* 0x082fe200078e0006 */
[----:B------:R-:W-:Y:S01]  /*04f0*/  IADD3 R5, R3, 0xa, RZ ;  /* 0x0000000a03057810 */ /* 0x000fe20007ffe0ff */
[----:B------:R1:W-:Y:S02]  /*0500*/  STG.E [R16.64], R4 ;  /* 0x0000000410007986 */ /* 0x0003e4000c101904 */
[----:B------:R-:W-:-:S04]  /*0510*/  IMAD.WIDE.U32 R18, R19, R6, c[0x0][0x160] ;  /* 0x0000580013127625 */ /* 0x000fc800078e0006 */
[-C--:B--2---:R-:W-:Y:S01]  /*0520*/  IMAD.WIDE.U32 R10, R7, R6.reuse, c[0x0][0x160] ;  /* 0x00005800070a7625 */ /* 0x084fe200078e0006 */
[----:B------:R-:W-:Y:S01]  /*0530*/  IADD3 R7, R3, 0xd, RZ ;  /* 0x0000000d03077810 */ /* 0x000fe20007ffe0ff */
[----:B------:R2:W-:Y:S02]  /*0540*/  STG.E [R18.64], R4 ;  /* 0x0000000412007986 */ /* 0x0005e4000c101904 */
[-C--:B0-----:R-:W-:Y:S01]  /*0550*/  IMAD.WIDE.U32 R14, R5, R6.reuse, c[0x0][0x160] ;  /* 0x00005800050e7625 */ /* 0x081fe200078e0006 */
[C---:B------:R-:W-:Y:S01]  /*0560*/  IADD3 R5, R3.reuse, 0xc, RZ ;  /* 0x0000000c03057810 */ /* 0x040fe20007ffe0ff */
[----:B------:R0:W-:Y:S01]  /*0570*/  STG.E [R8.64], R4 ;  /* 0x0000000408007986 */ /* 0x0001e2000c101904 */
[----:B-1----:R-:W-:Y:S01]  /*0580*/  IADD3 R17, R3, 0xb, RZ ;  /* 0x0000000b03117810 */ /* 0x002fe20007ffe0ff */
[-C--:B------:R-:W-:Y:S01]  /*0590*/  IMAD.WIDE.U32 R12, R21, R6.reuse, c[0x0][0x160] ;  /* 0x00005800150c7625 */ /* 0x080fe200078e0006 */
[C---:B------:R-:W-:Y:S01]  /*05a0*/  IADD3 R21, R3.reuse, 0xe, RZ ;  /* 0x0000000e03157810 */ /* 0x040fe20007ffe0ff */
[----:B------:R1:W-:Y:S01]  /*05b0*/  STG.E [R10.64], R4 ;  /* 0x000000040a007986 */ /* 0x0003e2000c101904 */
[----:B------:R-:W-:Y:S01]  /*05c0*/  IADD3 R3, R3, 0x10, RZ ;  /* 0x0000001003037810 */ /* 0x000fe20007ffe0ff */
[----:B------:R-:W-:-:S02]  /*05d0*/  IMAD.WIDE.U32 R16, R17, R6, c[0x0][0x160] ;  /* 0x0000580011107625 */ /* 0x000fc400078e0006 */
[----:B------:R3:W-:Y:S01]  /*05e0*/  STG.E [R12.64], R4 ;  /* 0x000000040c007986 */ /* 0x0007e2000c101904 */
[----:B------:R-:W-:Y:S01]  /*05f0*/  ISETP.GE.U32.AND P1, PT, R3, R2, PT ;  /* 0x000000020300720c */ /* 0x000fe20003f26070 */
[-C--:B--2---:R-:W-:Y:S02]  /*0600*/  IMAD.WIDE.U32 R18, R7, R6.reuse, c[0x0][0x160] ;  /* 0x0000580007127625 */ /* 0x084fe400078e0006 */
[----:B------:R3:W-:Y:S02]  /*0610*/  STG.E [R14.64], R4 ;  /* 0x000000040e007986 */ /* 0x0007e4000c101904 */
[-C--:B0-----:R-:W-:Y:S02]  /*0620*/  IMAD.WIDE.U32 R8, R5, R6.reuse, c[0x0][0x160] ;  /* 0x0000580005087625 */ /* 0x081fe400078e0006 */
[----:B------:R3:W-:Y:S02]  /*0630*/  STG.E [R16.64], R4 ;  /* 0x0000000410007986 */ /* 0x0007e4000c101904 */
[----:B-1----:R-:W-:-:S02]  /*0640*/  IMAD.WIDE.U32 R10, R21, R6, c[0x0][0x160] ;  /* 0x00005800150a7625 */ /* 0x002fc400078e0006 */
[----:B------:R3:W-:Y:S02]  /*0650*/  STG.E [R8.64], R4 ;  /* 0x0000000408007986 */ /* 0x0007e4000c101904 */
[----:B------:R-:W-:Y:S02]  /*0660*/  IMAD.WIDE.U32 R6, R23, R6, c[0x0][0x160] ;  /* 0x0000580017067625 */ /* 0x000fe400078e0006 */
[----:B------:R3:W-:Y:S04]  /*0670*/  STG.E [R18.64], R4 ;  /* 0x0000000412007986 */ /* 0x0007e8000c101904 */
[----:B------:R3:W-:Y:S04]  /*0680*/  STG.E [R10.64], R4 ;  /* 0x000000040a007986 */ /* 0x0007e8000c101904 */
[----:B------:R3:W-:Y:S01]  /*0690*/  STG.E [R6.64], R4 ;  /* 0x0000000406007986 */ /* 0x0007e2000c101904 */
[----:B------:R-:W-:Y:S05]  /*06a0*/  @!P1 BRA `(.L_x_23) ;  /* 0xfffffcc000009947 */ /* 0x000fea000383ffff */
.L_x_22:
[----:B------:R-:W-:Y:S05]  /*06b0*/  BSYNC B0 ;  /* 0x0000000000007941 */ /* 0x000fea0003800000 */
.L_x_21:
[C---:B------:R-:W-:Y:S01]  /*06c0*/  IMAD.IADD R2, R0.reuse, 0x1, -R3 ;  /* 0x0000000100027824 */ /* 0x040fe200078e0a03 */
[----:B------:R-:W-:Y:S01]  /*06d0*/  ISETP.GT.U32.AND P1, PT, R0, R3, PT ;  /* 0x000000030000720c */ /* 0x000fe20003f24070 */
[----:B------:R-:W-:Y:S03]  /*06e0*/  BSSY B0, `(.L_x_24) ;  /* 0x000001e000007945 */ /* 0x000fe60003800000 */
[----:B------:R-:W-:-:S13]  /*06f0*/  ISETP.LE.U32.OR P1, PT, R2, 0x4, !P1 ;  /* 0x000000040200780c */ /* 0x000fda0004f23470 */
[----:B------:R-:W-:Y:S05]  /*0700*/  @P1 BRA `(.L_x_25) ;  /* 0x000001b000001947 */ /* 0x000fea0003800000 */
[----:B0--3--:R-:W-:Y:S01]  /*0710*/  IMAD.MOV.U32 R11, RZ, RZ, 0x4 ;  /* 0x00000004ff0b7424 */ /* 0x009fe200078e00ff */
[C---:B------:R-:W-:Y:S02]  /*0720*/  IADD3 R12, R3.reuse, 0x1, RZ ;  /* 0x00000001030c7810 */ /* 0x040fe40007ffe0ff */
[C---:B------:R-:W-:Y:S01]  /*0730*/  IADD3 R14, R3.reuse, 0x2, RZ ;  /* 0x00000002030e7810 */ /* 0x040fe20007ffe0ff */
[CC--:B------:R-:W-:Y:S01]  /*0740*/  IMAD.WIDE.U32 R8, R3.reuse, R11.reuse, c[0x0][0x160] ;  /* 0x0000580003087625 */ /* 0x0c0fe200078e000b */
[C---:B------:R-:W-:Y:S02]  /*0750*/  IADD3 R16, R3.reuse, 0x3, RZ ;  /* 0x0000000303107810 */ /* 0x040fe40007ffe0ff */
[C---:B------:R-:W-:Y:S01]  /*0760*/  IADD3 R4, R3.reuse, 0x4, RZ ;  /* 0x0000000403047810 */ /* 0x040fe20007ffe0ff */
[-C--:B------:R-:W-:Y:S01]  /*0770*/  IMAD.WIDE.U32 R12, R12, R11.reuse, c[0x0][0x160] ;  /* 0x000058000c0c7625 */ /* 0x080fe200078e000b */
[----:B------:R-:W-:Y:S02]  /*0780*/  MOV R19, c[0x0][0x168] ;  /* 0x00005a0000137a02 */ /* 0x000fe40000000f00 */
[C---:B------:R-:W-:Y:S01]  /*0790*/  IADD3 R6, R3.reuse, 0x5, RZ ;  /* 0x0000000503067810 */ /* 0x040fe20007ffe0ff */
[-C--:B------:R-:W-:Y:S01]  /*07a0*/  IMAD.WIDE.U32 R14, R14, R11.reuse, c[0x0][0x160] ;  /* 0x000058000e0e7625 */ /* 0x080fe200078e000b */
[C---:B------:R-:W-:Y:S01]  /*07b0*/  IADD3 R2, R3.reuse, 0x6, RZ ;  /* 0x0000000603027810 */ /* 0x040fe20007ffe0ff */
[----:B------:R0:W-:Y:S01]  /*07c0*/  STG.E [R8.64], R19 ;  /* 0x0000001308007986 */ /* 0x0001e2000c101904 */
[C---:B------:R-:W-:Y:S01]  /*07d0*/  IADD3 R10, R3.reuse, 0x7, RZ ;  /* 0x00000007030a7810 */ /* 0x040fe20007ffe0ff */
[-C--:B------:R-:W-:Y:S01]  /*07e0*/  IMAD.WIDE.U32 R16, R16, R11.reuse, c[0x0][0x160] ;  /* 0x0000580010107625 */ /* 0x080fe200078e000b */
[----:B------:R-:W-:Y:S01]  /*07f0*/  PLOP3.LUT P0, PT, PT, PT, PT, 0x8, 0x0 ;  /* 0x000000000000781c */ /* 0x000fe20003f0e170 */
[----:B------:R1:W-:Y:S01]  /*0800*/  STG.E [R12.64], R19 ;  /* 0x000000130c007986 */ /* 0x0003e2000c101904 */
[----:B------:R-:W-:Y:S01]  /*0810*/  IADD3 R3, R3, 0x8, RZ ;  /* 0x0000000803037810 */ /* 0x000fe20007ffe0ff */
[----:B------:R-:W-:-:S02]  /*0820*/  IMAD.WIDE.U32 R4, R4, R11, c[0x0][0x160] ;  /* 0x0000580004047625 */ /* 0x000fc400078e000b */
[----:B------:R1:W-:Y:S02]  /*0830*/  STG.E [R14.64], R19 ;  /* 0x000000130e007986 */ /* 0x0003e4000c101904 */
[-C--:B------:R-:W-:Y:S02]  /*0840*/  IMAD.WIDE.U32 R6, R6, R11.reuse, c[0x0][0x160] ;  /* 0x0000580006067625 */ /* 0x080fe400078e000b */
[----:B------:R1:W-:Y:S02]  /*0850*/  STG.E [R16.64], R19 ;  /* 0x0000001310007986 */ /* 0x0003e4000c101904 */
[-C--:B0-----:R-:W-:Y:S02]  /*0860*/  IMAD.WIDE.U32 R8, R2, R11.reuse, c[0x0][0x160] ;  /* 0x0000580002087625 */ /* 0x081fe400078e000b */
[----:B------:R1:W-:Y:S02]  /*0870*/  STG.E [R4.64], R19 ;  /* 0x0000001304007986 */ /* 0x0003e4000c101904 */
[----:B------:R-:W-:-:S02]  /*0880*/  IMAD.WIDE.U32 R10, R10, R11, c[0x0][0x160] ;  /* 0x000058000a0a7625 */ /* 0x000fc400078e000b */
[----:B------:R1:W-:Y:S04]  /*0890*/  STG.E [R6.64], R19 ;  /* 0x0000001306007986 */ /* 0x0003e8000c101904 */
[----:B------:R1:W-:Y:S04]  /*08a0*/  STG.E [R8.64], R19 ;  /* 0x0000001308007986 */ /* 0x0003e8000c101904 */
[----:B------:R1:W-:Y:S02]  /*08b0*/  STG.E [R10.64], R19 ;  /* 0x000000130a007986 */ /* 0x0003e4000c101904 */
.L_x_25:
[----:B------:R-:W-:Y:S05]  /*08c0*/  BSYNC B0 ;  /* 0x0000000000007941 */ /* 0x000fea0003800000 */
.L_x_24:
[----:B------:R-:W-:-:S13]  /*08d0*/  ISETP.LT.U32.OR P0, PT, R3, R0, P0 ;  /* 0x000000000300720c */ /* 0x000fda0000701470 */
[----:B------:R-:W-:Y:S05]  /*08e0*/  @!P0 EXIT ;  /* 0x000000000000894d */ /* 0x000fea0003800000 */
[----:B01-3--:R-:W-:Y:S02]  /*08f0*/  MOV R9, 0x4 ;  /* 0x0000000400097802 */ /* 0x00bfe40000000f00 */
[C---:B------:R-:W-:Y:S02]  /*0900*/  IADD3 R4, R3.reuse, 0x1, RZ ;  /* 0x0000000103047810 */ /* 0x040fe40007ffe0ff */
[C---:B------:R-:W-:Y:S02]  /*0910*/  IADD3 R6, R3.reuse, 0x2, RZ ;  /* 0x0000000203067810 */ /* 0x040fe40007ffe0ff */
[C---:B------:R-:W-:Y:S01]  /*0920*/  IADD3 R8, R3.reuse, 0x3, RZ ;  /* 0x0000000303087810 */ /* 0x040fe20007ffe0ff */
[----:B------:R-:W-:Y:S01]  /*0930*/  IMAD.WIDE.U32 R2, R3, R9, c[0x0][0x160] ;  /* 0x0000580003027625 */ /* 0x000fe200078e0009 */
[----:B------:R-:W-:-:S03]  /*0940*/  MOV R11, c[0x0][0x168] ;  /* 0x00005a00000b7a02 */ /* 0x000fc60000000f00 */
[-C--:B------:R-:W-:Y:S02]  /*0950*/  IMAD.WIDE.U32 R4, R4, R9.reuse, c[0x0][0x160] ;  /* 0x0000580004047625 */ /* 0x080fe400078e0009 */
[----:B------:R-:W-:Y:S02]  /*0960*/  STG.E [R2.64], R11 ;  /* 0x0000000b02007986 */ /* 0x000fe4000c101904 */
[-C--:B------:R-:W-:Y:S02]  /*0970*/  IMAD.WIDE.U32 R6, R6, R9.reuse, c[0x0][0x160] ;  /* 0x0000580006067625 */ /* 0x080fe400078e0009 */
[----:B------:R-:W-:Y:S02]  /*0980*/  STG.E [R4.64], R11 ;  /* 0x0000000b04007986 */ /* 0x000fe4000c101904 */
[----:B------:R-:W-:Y:S02]  /*0990*/  IMAD.WIDE.U32 R8, R8, R9, c[0x0][0x160] ;  /* 0x0000580008087625 */ /* 0x000fe400078e0009 */
[----:B------:R-:W-:Y:S04]  /*09a0*/  STG.E [R6.64], R11 ;  /* 0x0000000b06007986 */ /* 0x000fe8000c101904 */
[----:B------:R-:W-:Y:S01]  /*09b0*/  STG.E [R8.64], R11 ;  /* 0x0000000b08007986 */ /* 0x000fe2000c101904 */
[----:B------:R-:W-:Y:S05]  /*09c0*/  EXIT ;  /* 0x000000000000794d */ /* 0x000fea0003800000 */
.L_x_26:
        /* <DEDUP_REMOVED lines=11> */
.L_x_61:


//--------------------- .text._Z14g_vector_mul_iPjS_S_jj --------------------------
	.section	.text._Z14g_vector_mul_iPjS_S_jj,"ax",@progbits
	.sectioninfo	@"SHI_REGISTERS=24"
	.align	128
        .global         _Z14g_vector_mul_iPjS_S_jj
        .type           _Z14g_vector_mul_iPjS_S_jj,@function
        .size           _Z14g_vector_mul_iPjS_S_jj,(.L_x_62 - _Z14g_vector_mul_iPjS_S_jj)
        .other          _Z14g_vector_mul_iPjS_S_jj,@"STO_CUDA_ENTRY STV_DEFAULT"
_Z14g_vector_mul_iPjS_S_jj:
.text._Z14g_vector_mul_iPjS_S_jj:
        /* <DEDUP_REMOVED lines=18> */
.L_x_29:
[----:B------:R-:W-:-:S04]  /*0120*/  IMAD.MOV.U32 R4, RZ, RZ, 0x4 ;  /* 0x00000004ff047424 */ /* 0x000fc800078e00ff */
[----:B------:R-:W-:-:S04]  /*0130*/  IMAD.WIDE.U32 R6, R3, R4, c[0x0][0x168] ;  /* 0x00005a0003067625 */ /* 0x000fc800078e0004 */
[----:B------:R-:W-:Y:S02]  /*0140*/  IMAD.WIDE.U32 R4, R3, R4, c[0x0][0x160] ;  /* 0x0000580003047625 */ /* 0x000fe400078e0004 */
[----:B------:R-:W2:Y:S04]  /*0150*/  LDG.E R7, [R6.64] ;  /* 0x0000000406077981 */ /* 0x000ea8000c1e1900 */
[----:B------:R-:W3:Y:S01]  /*0160*/  LDG.E R4, [R4.64] ;  /* 0x0000000404047981 */ /* 0x000ee2000c1e1900 */
[----:B0-----:R-:W-:Y:S01]  /*0170*/  IMAD.MOV.U32 R11, RZ, RZ, 0x1 ;  /* 0x00000001ff0b7424 */ /* 0x001fe200078e00ff */
[----:B------:R-:W-:Y:S02]  /*0180*/  IADD3 R2, R2, -0x1, RZ ;  /* 0xffffffff02027810 */ /* 0x000fe40007ffe0ff */
[----:B--2---:R-:W-:-:S04]  /*0190*/  ISETP.NE.AND P0, PT, R7, 0x10000, PT ;  /* 0x000100000700780c */ /* 0x004fc80003f05270 */
[----:B---3--:R-:W-:-:S13]  /*01a0*/  ISETP.EQ.AND P0, PT, R4, 0x10000, !P0 ;  /* 0x000100000400780c */ /* 0x008fda0004702270 */
[----:B------:R-:W-:-:S04]  /*01b0*/  @!P0 IMAD R10, R4, R7, RZ ;  /* 0x00000007040a8224 */ /* 0x000fc800078e02ff */
[----:B------:R-:W-:Y:S01]  /*01c0*/  @!P0 IMAD.WIDE.U32 R8, R10, -0xffff, RZ ;  /* 0xffff00010a088825 */ /* 0x000fe200078e00ff */
[----:B------:R-:W-:-:S04]  /*01d0*/  LEA R8, P2, R3, c[0x0][0x170], 0x2 ;  /* 0x00005c0003087a11 */ /* 0x000fc800078410ff */
[----:B------:R-:W-:Y:S02]  /*01e0*/  @!P0 SHF.R.U32.HI R13, RZ, 0x10, R9 ;  /* 0x00000010ff0d8819 */ /* 0x000fe40000011609 */
[C---:B------:R-:W-:Y:S02]  /*01f0*/  LEA.HI.X R9, R3.reuse, c[0x0][0x174], RZ, 0x2, P2 ;  /* 0x00005d0003097a11 */ /* 0x040fe400010f14ff */
[----:B------:R-:W-:Y:S01]  /*0200*/  IADD3 R3, R3, 0x1, RZ ;  /* 0x0000000103037810 */ /* 0x000fe20007ffe0ff */
[----:B------:R-:W-:Y:S01]  /*0210*/  @!P0 IMAD R11, R13, -0x10001, R10 ;  /* 0xfffeffff0d0b8824 */ /* 0x000fe200078e020a */
[----:B------:R-:W-:-:S04]  /*0220*/  ISETP.NE.AND P0, PT, R2, RZ, PT ;  /* 0x000000ff0200720c */ /* 0x000fc80003f05270 */
[----:B------:R0:W-:Y:S09]  /*0230*/  STG.E [R8.64], R11 ;  /* 0x0000000b08007986 */ /* 0x0001f2000c101904 */
[----:B------:R-:W-:Y:S05]  /*0240*/  @P0 BRA `(.L_x_29) ;  /* 0xfffffed000000947 */ /* 0x000fea000383ffff */
.L_x_28:
[----:B------:R-:W-:Y:S05]  /*0250*/  BSYNC B0 ;  /* 0x0000000000007941 */ /* 0x000fea0003800000 */
.L_x_27:
[----:B------:R-:W-:Y:S05]  /*0260*/  @!P1 EXIT ;  /* 0x000000000000994d */ /* 0x000fea0003800000 */
.L_x_30:
[----:B------:R-:W-:-:S04]  /*0270*/  IMAD.MOV.U32 R2, RZ, RZ, 0x4 ;  /* 0x00000004ff027424 */ /* 0x000fc800078e00ff */
[----:B------:R-:W-:-:S04]  /*0280*/  IMAD.WIDE.U32 R6, R3, R2, c[0x0][0x168] ;  /* 0x00005a0003067625 */ /* 0x000fc800078e0002 */
[C---:B------:R-:W-:Y:S02]  /*0290*/  IMAD.WIDE.U32 R4, R3.reuse, R2, c[0x0][0x160] ;  /* 0x0000580003047625 */ /* 0x040fe400078e0002 */
[----:B------:R-:W2:Y:S04]  /*02a0*/  LDG.E R7, [R6.64] ;  /* 0x0000000406077981 */ /* 0x000ea8000c1e1900 */
[----:B------:R-:W3:Y:S01]  /*02b0*/  LDG.E R4, [R4.64] ;  /* 0x0000000404047981 */ /* 0x000ee2000c1e1900 */
[C---:B0-----:R-:W-:Y:S01]  /*02c0*/  IADD3 R13, R3.reuse, 0x1, RZ ;  /* 0x00000001030d7810 */ /* 0x041fe20007ffe0ff */
[----:B------:R-:W-:Y:S01]  /*02d0*/  IMAD.MOV.U32 R17, RZ, RZ, 0x1 ;  /* 0x00000001ff117424 */ /* 0x000fe200078e00ff */
[----:B------:R-:W-:-:S04]  /*02e0*/  LEA R10, P1, R3, c[0x0][0x170], 0x2 ;  /* 0x00005c00030a7a11 */ /* 0x000fc800078210ff */
[----:B0-----:R-:W-:Y:S02]  /*02f0*/  LEA.HI.X R11, R3, c[0x0][0x174], RZ, 0x2, P1 ;  /* 0x00005d00030b7a11 */ /* 0x001fe400008f14ff */
[----:B--2---:R-:W-:-:S04]  /*0300*/  ISETP.NE.AND P0, PT, R7, 0x10000, PT ;  /* 0x000100000700780c */ /* 0x004fc80003f05270 */
[----:B---3--:R-:W-:-:S13]  /*0310*/  ISETP.EQ.AND P0, PT, R4, 0x10000, !P0 ;  /* 0x000100000400780c */ /* 0x008fda0004702270 */
[----:B------:R-:W-:Y:S02]  /*0320*/  @!P0 IMAD R12, R4, R7, RZ ;  /* 0x00000007040c8224 */ /* 0x000fe400078e02ff */
[----:B------:R-:W-:-:S04]  /*0330*/  IMAD.WIDE.U32 R6, R13, R2, c[0x0][0x168] ;  /* 0x00005a000d067625 */ /* 0x000fc800078e0002 */
[----:B------:R-:W-:-:S04]  /*0340*/  @!P0 IMAD.WIDE.U32 R8, R12, -0xffff, RZ ;  /* 0xffff00010c088825 */ /* 0x000fc800078e00ff */
[----:B------:R-:W-:Y:S01]  /*0350*/  IMAD.WIDE.U32 R4, R13, R2, c[0x0][0x160] ;  /* 0x000058000d047625 */ /* 0x000fe200078e0002 */
[----:B------:R-:W-:-:S05]  /*0360*/  @!P0 SHF.R.U32.HI R9, RZ, 0x10, R9 ;  /* 0x00000010ff098819 */ /* 0x000fca0000011609 */
[----:B------:R-:W-:-:S05]  /*0370*/  @!P0 IMAD R17, R9, -0x10001, R12 ;  /* 0xfffeffff09118824 */ /* 0x000fca00078e020c */
[----:B------:R0:W-:Y:S04]  /*0380*/  STG.E [R10.64], R17 ;  /* 0x000000110a007986 */ /* 0x0001e8000c101904 */
[----:B------:R-:W2:Y:S04]  /*0390*/  LDG.E R7, [R6.64] ;  /* 0x0000000406077981 */ /* 0x000ea8000c1e1900 */
[----:B------:R-:W3:Y:S01]  /*03a0*/  LDG.E R4, [R4.64] ;  /* 0x0000000404047981 */ /* 0x000ee2000c1e1900 */
[----:B------:R-:W-:Y:S01]  /*03b0*/  IADD3 R19, R3, 0x2, RZ ;  /* 0x0000000203137810 */ /* 0x000fe20007ffe0ff */
[----:B------:R-:W-:Y:S01]  /*03c0*/  IMAD.MOV.U32 R15, RZ, RZ, 0x1 ;  /* 0x00000001ff0f7424 */ /* 0x000fe200078e00ff */
[----:B------:R-:W-:-:S04]  /*03d0*/  LEA R12, P1, R13, c[0x0][0x170], 0x2 ;  /* 0x00005c000d0c7a11 */ /* 0x000fc800078210ff */
[----:B------:R-:W-:Y:S02]  /*03e0*/  LEA.HI.X R13, R13, c[0x0][0x174], RZ, 0x2, P1 ;  /* 0x00005d000d0d7a11 */ /* 0x000fe400008f14ff */
        /* <DEDUP_REMOVED lines=12> */
[----:B0-----:R-:W-:Y:S01]  /*04b0*/  IMAD.MOV.U32 R17, RZ, RZ, 0x1 ;  /* 0x00000001ff117424 */ /* 0x001fe200078e00ff */
        /* <DEDUP_REMOVED lines=13> */
[----:B-1----:R-:W-:Y:S01]  /*0590*/  IMAD.MOV.U32 R13, RZ, RZ, 0x1 ;  /* 0x00000001ff0d7424 */ /* 0x002fe200078e00ff */
[----:B------:R-:W-:-:S02]  /*05a0*/  IADD3 R3, R3, 0x4, RZ ;  /* 0x0000000403037810 */ /* 0x000fc40007ffe0ff */
[----:B--2---:R-:W-:-:S04]  /*05b0*/  ISETP.NE.AND P0, PT, R7, 0x10000, PT ;  /* 0x000100000700780c */ /* 0x004fc80003f05270 */
[----:B---3--:R-:W-:-:S13]  /*05c0*/  ISETP.EQ.AND P0, PT, R4, 0x10000, !P0 ;  /* 0x000100000400780c */ /* 0x008fda0004702270 */
        /* <DEDUP_REMOVED lines=10> */
.L_x_31:
        /* <DEDUP_REMOVED lines=9> */
.L_x_62:


//--------------------- .text._Z3fntPjS_jjjS_S_S_j --------------------------
	.section	.text._Z3fntPjS_jjjS_S_S_j,"ax",@progbits
	.sectionflags	@"SHF_BARRIERS=1"
	.sectioninfo	@"SHI_REGISTERS=36"
	.align	128
        .global         _Z3fntPjS_jjjS_S_S_j
        .type           _Z3fntPjS_jjjS_S_S_j,@function
        .size           _Z3fntPjS_jjjS_S_S_j,(.L_x_63 - _Z3fntPjS_jjjS_S_S_j)
        .other          _Z3fntPjS_jjjS_S_S_j,@"STO_CUDA_ENTRY STV_DEFAULT"
_Z3fntPjS_jjjS_S_S_j:
.text._Z3fntPjS_jjjS_S_S_j:
[----:B------:R-:W-:-:S02]  /*0000*/  MOV R1, c[0x0][0x28] ;  /* 0x00000a0000017a02 */ /* 0x000fc40000000f00 */
[----:B------:R-:W0:Y:S01]  /*0010*/  S2R R2, SR_CTAID.X ;  /* 0x0000000000027919 */ /* 0x000e220000002500 */
[----:B------:R-:W-:Y:S01]  /*0020*/  IMAD.MOV.U32 R6, RZ, RZ, 0x1 ;  /* 0x00000001ff067424 */ /* 0x000fe200078e00ff */
[----:B------:R-:W-:Y:S01]  /*0030*/  ULDC.64 UR4, c[0x0][0x118] ;  /* 0x0000460000047ab9 */ /* 0x000fe20000000a00 */
[----:B------:R-:W-:Y:S01]  /*0040*/  BSSY B0, `(.L_x_32) ;  /* 0x00000ba000007945 */ /* 0x000fe20003800000 */
[----:B------:R-:W0:Y:S02]  /*0050*/  S2R R3, SR_TID.X ;  /* 0x0000000000037919 */ /* 0x000e240000002100 */
[----:B------:R-:W-:Y:S01]  /*0060*/  SHF.L.U32 R0, R6, c[0x0][0x174], RZ ;  /* 0x00005d0006007a19 */ /* 0x000fe200000006ff */
[----:B0-----:R-:W-:-:S03]  /*0070*/  IMAD R2, R2, c[0x0][0x0], R3 ;  /* 0x0000000002027a24 */ /* 0x001fc600078e0203 */
[----:B------:R-:W-:Y:S01]  /*0080*/  SHF.R.U32.HI R3, RZ, 0x1, R0 ;  /* 0x00000001ff037819 */ /* 0x000fe20000011600 */
[----:B------:R-:W-:-:S05]  /*0090*/  IMAD R2, R2, c[0x0][0x198], RZ ;  /* 0x0000660002027a24 */ /* 0x000fca00078e02ff */
[----:B------:R-:W-:-:S04]  /*00a0*/  IADD3 R4, R2, c[0x0][0x198], RZ ;  /* 0x0000660002047a10 */ /* 0x000fc80007ffe0ff */
[----:B------:R-:W-:-:S04]  /*00b0*/  IMNMX.U32 R5, R4, R3, PT ;  /* 0x0000000304057217 */ /* 0x000fc80003800000 */
[----:B------:R-:W-:-:S13]  /*00c0*/  ISETP.GT.U32.AND P0, PT, R5, R2, PT ;  /* 0x000000020500720c */ /* 0x000fda0003f04070 */
[----:B------:R-:W-:Y:S05]  /*00d0*/  @!P0 BRA `(.L_x_33) ;  /* 0x00000b0000008947 */ /* 0x000fea0003800000 */
[----:B------:R-:W-:Y:S01]  /*00e0*/  IMAD.MOV.U32 R4, RZ, RZ, c[0x0][0x170] ;  /* 0x00005c00ff047624 */ /* 0x000fe200078e00ff */
[----:B------:R-:W-:Y:S01]  /*00f0*/  LOP3.LUT R9, RZ, R5, RZ, 0x33, !PT ;  /* 0x00000005ff097212 */ /* 0x000fe200078e33ff */
[--C-:B------:R-:W-:Y:S01]  /*0100*/  IMAD.IADD R8, R5, 0x1, -R2.reuse ;  /* 0x0000000105087824 */ /* 0x100fe200078e0a02 */
[----:B------:R-:W-:Y:S02]  /*0110*/  IADD3 R7, R0, -0x1, RZ ;  /* 0xffffffff00077810 */ /* 0x000fe40007ffe0ff */
[----:B------:R-:W-:Y:S02]  /*0120*/  ISETP.NE.AND P1, PT, R4, c[0x0][0x174], PT ;  /* 0x00005d0004007a0c */ /* 0x000fe40003f25270 */
[----:B------:R-:W-:Y:S02]  /*0130*/  SHF.L.U32 R4, R6, c[0x0][0x170], RZ ;  /* 0x00005c0006047a19 */ /* 0x000fe400000006ff */
[----:B------:R-:W-:Y:S02]  /*0140*/  IADD3 R6, -R9, -0x2, -R2 ;  /* 0xfffffffe09067810 */ /* 0x000fe40007ffe902 */
[----:B------:R-:W-:-:S07]  /*0150*/  LOP3.LUT R9, R8, 0x3, RZ, 0xc0, !PT ;  /* 0x0000000308097812 */ /* 0x000fce00078ec0ff */
[----:B------:R-:W-:Y:S05]  /*0160*/  @!P1 BRA `(.L_x_34) ;  /* 0x0000042000009947 */ /* 0x000fea0003800000 */
[----:B------:R-:W-:Y:S01]  /*0170*/  ISETP.NE.AND P2, PT, R9, RZ, PT ;  /* 0x000000ff0900720c */ /* 0x000fe20003f45270 */
[----:B------:R-:W-:Y:S01]  /*0180*/  BSSY B1, `(.L_x_35) ;  /* 0x0000012000017945 */ /* 0x000fe20003800000 */
[----:B------:R-:W-:Y:S01]  /*0190*/  ISETP.GE.U32.AND P1, PT, R6, 0x3, PT ;  /* 0x000000030600780c */ /* 0x000fe20003f26070 */
[----:B------:R-:W-:-:S10]  /*01a0*/  IMAD.MOV.U32 R6, RZ, RZ, R2 ;  /* 0x000000ffff067224 */ /* 0x000fd400078e0002 */
[----:B------:R-:W-:Y:S05]  /*01b0*/  @!P2 BRA `(.L_x_36) ;  /* 0x000000e00000a947 */ /* 0x000fea0003800000 */
[----:B------:R-:W-:-:S04]  /*01c0*/  MOV R6, R2 ;  /* 0x0000000200067202 */ /* 0x000fc80000000f00 */
.L_x_37:
[----:B------:R-:W-:-:S13]  /*01d0*/  ISETP.GE.U32.AND P2, PT, R6, R4, PT ;  /* 0x000000040600720c */ /* 0x000fda0003f46070 */
[----:B------:R-:W-:Y:S01]  /*01e0*/  @!P2 IADD3 R12, R7, R6, RZ ;  /* 0x00000006070ca210 */ /* 0x000fe20007ffe0ff */
[----:B------:R-:W-:-:S04]  /*01f0*/  @!P2 IMAD.MOV.U32 R15, RZ, RZ, 0x4 ;  /* 0x00000004ff0fa424 */ /* 0x000fc800078e00ff */
[----:B------:R-:W-:-:S04]  /*0200*/  @!P2 IMAD.WIDE.U32 R12, R12, R15, c[0x0][0x180] ;  /* 0x000060000c0ca625 */ /* 0x000fc800078e000f */
[CC--:B------:R-:W-:Y:S02]  /*0210*/  @!P2 IMAD.WIDE.U32 R10, R6.reuse, R15.reuse, c[0x0][0x160] ;  /* 0x00005800060aa625 */ /* 0x0c0fe400078e000f */
[----:B------:R-:W2:Y:S04]  /*0220*/  @!P2 LDG.E R12, [R12.64] ;  /* 0x000000040c0ca981 */ /* 0x000ea8000c1e1900 */
[----:B------:R-:W3:Y:S01]  /*0230*/  @!P2 LDG.E R11, [R10.64] ;  /* 0x000000040a0ba981 */ /* 0x000ee2000c1e1900 */
[----:B------:R-:W-:Y:S02]  /*0240*/  IADD3 R9, R9, -0x1, RZ ;  /* 0xffffffff09097810 */ /* 0x000fe40007ffe0ff */
[----:B------:R-:W-:Y:S01]  /*0250*/  IADD3 R6, R6, 0x1, RZ ;  /* 0x0000000106067810 */ /* 0x000fe20007ffe0ff */
[----:B--2---:R-:W-:-:S05]  /*0260*/  @!P2 IMAD.WIDE.U32 R14, R12, R15, c[0x0][0x168] ;  /* 0x00005a000c0ea625 */ /* 0x004fca00078e000f */
[----:B---3--:R0:W-:Y:S01]  /*0270*/  @!P2 STG.E [R14.64], R11 ;  /* 0x0000000b0e00a986 */ /* 0x0081e2000c101904 */
[----:B------:R-:W-:-:S13]  /*0280*/  ISETP.NE.AND P2, PT, R9, RZ, PT ;  /* 0x000000ff0900720c */ /* 0x000fda0003f45270 */
[----:B0-----:R-:W-:Y:S05]  /*0290*/  @P2 BRA `(.L_x_37) ;  /* 0xffffff3000002947 */ /* 0x001fea000383ffff */
.L_x_36:
[----:B------:R-:W-:Y:S05]  /*02a0*/  BSYNC B1 ;  /* 0x0000000000017941 */ /* 0x000fea0003800000 */
.L_x_35:
[----:B------:R-:W-:Y:S01]  /*02b0*/  BSSY B1, `(.L_x_38) ;  /* 0x000002c000017945 */ /* 0x000fe20003800000 */
[----:B------:R-:W-:Y:S05]  /*02c0*/  @!P1 BRA `(.L_x_39) ;  /* 0x000002a000009947 */ /* 0x000fea0003800000 */
.L_x_40:
[----:B------:R-:W-:-:S13]  /*02d0*/  ISETP.GE.U32.AND P1, PT, R6, R4, PT ;  /* 0x000000040600720c */ /* 0x000fda0003f26070 */
[----:B0-----:R-:W-:Y:S02]  /*02e0*/  @!P1 MOV R13, 0x4 ;  /* 0x00000004000d9802 */ /* 0x001fe40000000f00 */
[----:B------:R-:W-:-:S03]  /*02f0*/  @!P1 IADD3 R10, R7, R6, RZ ;  /* 0x00000006070a9210 */ /* 0x000fc60007ffe0ff */
[----:B------:R-:W-:-:S04]  /*0300*/  @!P1 IMAD.WIDE.U32 R8, R6, R13, c[0x0][0x160] ;  /* 0x0000580006089625 */ /* 0x000fc800078e000d */
[----:B------:R-:W-:Y:S01]  /*0310*/  @!P1 IMAD.WIDE.U32 R10, R10, R13, c[0x0][0x180] ;  /* 0x000060000a0a9625 */ /* 0x000fe200078e000d */
[----:B------:R-:W2:Y:S05]  /*0320*/  @!P1 LDG.E R21, [R8.64] ;  /* 0x0000000408159981 */ /* 0x000eaa000c1e1900 */
[----:B------:R-:W3:Y:S01]  /*0330*/  @!P1 LDG.E R10, [R10.64] ;  /* 0x000000040a0a9981 */ /* 0x000ee2000c1e1900 */
[----:B------:R-:W-:-:S04]  /*0340*/  IADD3 R15, R6, 0x1, RZ ;  /* 0x00000001060f7810 */ /* 0x000fc80007ffe0ff */
[----:B------:R-:W-:-:S13]  /*0350*/  ISETP.GE.U32.AND P2, PT, R15, R4, PT ;  /* 0x000000040f00720c */ /* 0x000fda0003f46070 */
[----:B------:R-:W-:Y:S01]  /*0360*/  @!P2 MOV R19, 0x4 ;  /* 0x000000040013a802 */ /* 0x000fe20000000f00 */
[----:B------:R-:W-:-:S04]  /*0370*/  @!P2 IMAD.IADD R16, R0, 0x1, R6 ;  /* 0x000000010010a824 */ /* 0x000fc800078e0206 */
[----:B------:R-:W-:-:S04]  /*0380*/  @!P2 IMAD.WIDE.U32 R16, R16, R19, c[0x0][0x180] ;  /* 0x000060001010a625 */ /* 0x000fc800078e0013 */
[----:B------:R-:W-:-:S04]  /*0390*/  @!P2 IMAD.WIDE.U32 R14, R15, R19, c[0x0][0x160] ;  /* 0x000058000f0ea625 */ /* 0x000fc800078e0013 */
[----:B---3--:R-:W-:-:S05]  /*03a0*/  @!P1 IMAD.WIDE.U32 R12, R10, R13, c[0x0][0x168] ;  /* 0x00005a000a0c9625 */ /* 0x008fca00078e000d */
[----:B--2---:R0:W-:Y:S04]  /*03b0*/  @!P1 STG.E [R12.64], R21 ;  /* 0x000000150c009986 */ /* 0x0041e8000c101904 */
[----:B------:R-:W2:Y:S04]  /*03c0*/  @!P2 LDG.E R16, [R16.64] ;  /* 0x000000041010a981 */ /* 0x000ea8000c1e1900 */
[----:B------:R-:W3:Y:S01]  /*03d0*/  @!P2 LDG.E R23, [R14.64] ;  /* 0x000000040e17a981 */ /* 0x000ee2000c1e1900 */
[----:B------:R-:W-:-:S04]  /*03e0*/  IADD3 R10, R6, 0x2, RZ ;  /* 0x00000002060a7810 */ /* 0x000fc80007ffe0ff */
[----:B------:R-:W-:-:S13]  /*03f0*/  ISETP.GE.U32.AND P1, PT, R10, R4, PT ;  /* 0x000000040a00720c */ /* 0x000fda0003f26070 */
[----:B------:R-:W-:Y:S01]  /*0400*/  @!P1 MOV R25, 0x4 ;  /* 0x0000000400199802 */ /* 0x000fe20000000f00 */
[----:B------:R-:W-:-:S04]  /*0410*/  @!P1 IMAD.IADD R18, R7, 0x1, R10 ;  /* 0x0000000107129824 */ /* 0x000fc800078e020a */
[----:B------:R-:W-:-:S04]  /*0420*/  @!P1 IMAD.WIDE.U32 R10, R10, R25, c[0x0][0x160] ;  /* 0x000058000a0a9625 */ /* 0x000fc800078e0019 */
[----:B--2---:R-:W-:-:S04]  /*0430*/  @!P2 IMAD.WIDE.U32 R8, R16, R19, c[0x0][0x168] ;  /* 0x00005a001008a625 */ /* 0x004fc800078e0013 */
[----:B------:R-:W-:Y:S01]  /*0440*/  @!P1 IMAD.WIDE.U32 R18, R18, R25, c[0x0][0x180] ;  /* 0x0000600012129625 */ /* 0x000fe200078e0019 */
[----:B---3--:R1:W-:Y:S04]  /*0450*/  @!P2 STG.E [R8.64], R23 ;  /* 0x000000170800a986 */ /* 0x0083e8000c101904 */
[----:B0-----:R-:W2:Y:S04]  /*0460*/  @!P1 LDG.E R12, [R18.64] ;  /* 0x00000004120c9981 */ /* 0x001ea8000c1e1900 */
[----:B------:R-:W3:Y:S01]  /*0470*/  @!P1 LDG.E R11, [R10.64] ;  /* 0x000000040a0b9981 */ /* 0x000ee2000c1e1900 */
[----:B------:R-:W-:-:S04]  /*0480*/  IADD3 R14, R6, 0x3, RZ ;  /* 0x00000003060e7810 */ /* 0x000fc80007ffe0ff */
[----:B------:R-:W-:-:S13]  /*0490*/  ISETP.GE.U32.AND P2, PT, R14, R4, PT ;  /* 0x000000040e00720c */ /* 0x000fda0003f46070 */
[----:B------:R-:W-:Y:S02]  /*04a0*/  @!P2 MOV R21, 0x4 ;  /* 0x000000040015a802 */ /* 0x000fe40000000f00 */
[----:B------:R-:W-:-:S05]  /*04b0*/  @!P2 IADD3 R16, R7, R14, RZ ;  /* 0x0000000e0710a210 */ /* 0x000fca0007ffe0ff */
[----:B------:R-:W-:-:S04]  /*04c0*/  @!P2 IMAD.WIDE.U32 R16, R16, R21, c[0x0][0x180] ;  /* 0x000060001010a625 */ /* 0x000fc800078e0015 */
[----:B------:R-:W-:-:S04]  /*04d0*/  @!P2 IMAD.WIDE.U32 R14, R14, R21, c[0x0][0x160] ;  /* 0x000058000e0ea625 */ /* 0x000fc800078e0015 */
[----:B--2---:R-:W-:-:S05]  /*04e0*/  @!P1 IMAD.WIDE.U32 R12, R12, R25, c[0x0][0x168] ;  /* 0x00005a000c0c9625 */ /* 0x004fca00078e0019 */
[----:B---3--:R0:W-:Y:S04]  /*04f0*/  @!P1 STG.E [R12.64], R11 ;  /* 0x0000000b0c009986 */ /* 0x0081e8000c101904 */
[----:B-1----:R-:W2:Y:S04]  /*0500*/  @!P2 LDG.E R8, [R16.64] ;  /* 0x000000041008a981 */ /* 0x002ea8000c1e1900 */
[----:B------:R-:W3:Y:S01]  /*0510*/  @!P2 LDG.E R15, [R14.64] ;  /* 0x000000040e0fa981 */ /* 0x000ee2000c1e1900 */
[----:B------:R-:W-:-:S04]  /*0520*/  IADD3 R6, R6, 0x4, RZ ;  /* 0x0000000406067810 */ /* 0x000fc80007ffe0ff */
[----:B------:R-:W-:Y:S01]  /*0530*/  ISETP.GE.U32.AND P1, PT, R6, R5, PT ;  /* 0x000000050600720c */ /* 0x000fe20003f26070 */
[----:B--2---:R-:W-:-:S05]  /*0540*/  @!P2 IMAD.WIDE.U32 R8, R8, R21, c[0x0][0x168] ;  /* 0x00005a000808a625 */ /* 0x004fca00078e0015 */
[----:B---3--:R0:W-:Y:S07]  /*0550*/  @!P2 STG.E [R8.64], R15 ;  /* 0x0000000f0800a986 */ /* 0x0081ee000c101904 */
[----:B------:R-:W-:Y:S05]  /*0560*/  @!P1 BRA `(.L_x_40) ;  /* 0xfffffd6000009947 */ /* 0x000fea000383ffff */
.L_x_39:
[----:B------:R-:W-:Y:S05]  /*0570*/  BSYNC B1 ;  /* 0x0000000000017941 */ /* 0x000fea0003800000 */
.L_x_38:
[----:B------:R-:W-:Y:S05]  /*0580*/  BRA `(.L_x_33) ;  /* 0x0000065000007947 */ /* 0x000fea0003800000 */
.L_x_34:
[----:B------:R-:W-:Y:S01]  /*0590*/  ISETP.NE.AND P2, PT, R9, RZ, PT ;  /* 0x000000ff0900720c */ /* 0x000fe20003f45270 */
[----:B------:R-:W-:Y:S01]  /*05a0*/  BSSY B1, `(.L_x_41) ;  /* 0x000001b000017945 */ /* 0x000fe20003800000 */
[----:B------:R-:W-:Y:S01]  /*05b0*/  ISETP.GE.U32.AND P1, PT, R6, 0x3, PT ;  /* 0x000000030600780c */ /* 0x000fe20003f26070 */
[----:B------:R-:W-:Y:S01]  /*05c0*/  IMAD.MOV.U32 R8, RZ, RZ, R2 ;  /* 0x000000ffff087224 */ /* 0x000fe200078e0002 */
[----:B------:R-:W-:-:S09]  /*05d0*/  LEA.HI R6, R0, R7, RZ, 0x1f ;  /* 0x0000000700067211 */ /* 0x000fd200078ff8ff */
[----:B------:R-:W-:Y:S05]  /*05e0*/  @!P2 BRA `(.L_x_42) ;  /* 0x000001600000a947 */ /* 0x000fea0003800000 */
[----:B------:R-:W-:-:S04]  /*05f0*/  MOV R8, R2 ;  /* 0x0000000200087202 */ /* 0x000fc80000000f00 */
.L_x_43:
[----:B------:R-:W-:Y:S02]  /*0600*/  ISETP.GE.U32.AND P2, PT, R8, R4, PT ;  /* 0x000000040800720c */ /* 0x000fe40003f46070 */
[----:B0-----:R-:W-:-:S11]  /*0610*/  MOV R21, 0x4 ;  /* 0x0000000400157802 */ /* 0x001fd60000000f00 */
[----:B------:R-:W-:Y:S01]  /*0620*/  @!P2 IADD3 R12, R7, R8, RZ ;  /* 0x00000008070ca210 */ /* 0x000fe20007ffe0ff */
[----:B------:R-:W-:-:S04]  /*0630*/  @!P2 IMAD.WIDE.U32 R10, R8, R21, c[0x0][0x160] ;  /* 0x00005800080aa625 */ /* 0x000fc800078e0015 */
[----:B------:R-:W-:Y:S02]  /*0640*/  @!P2 IMAD.WIDE.U32 R12, R12, R21, c[0x0][0x180] ;  /* 0x000060000c0ca625 */ /* 0x000fe400078e0015 */
[----:B------:R-:W2:Y:S04]  /*0650*/  @!P2 LDG.E R11, [R10.64] ;  /* 0x000000040a0ba981 */ /* 0x000ea8000c1e1900 */
[----:B------:R-:W3:Y:S01]  /*0660*/  @!P2 LDG.E R12, [R12.64] ;  /* 0x000000040c0ca981 */ /* 0x000ee2000c1e1900 */
[----:B------:R-:W-:Y:S02]  /*0670*/  IADD3 R18, R8, R6, RZ ;  /* 0x0000000608127210 */ /* 0x000fe40007ffe0ff */
[----:B------:R-:W-:-:S03]  /*0680*/  IADD3 R16, R3, R8, RZ ;  /* 0x0000000803107210 */ /* 0x000fc60007ffe0ff */
[----:B------:R-:W-:-:S04]  /*0690*/  IMAD.WIDE.U32 R18, R18, R21, c[0x0][0x180] ;  /* 0x0000600012127625 */ /* 0x000fc800078e0015 */
[----:B------:R-:W-:-:S04]  /*06a0*/  IMAD.WIDE.U32 R16, R16, R21, c[0x0][0x160] ;  /* 0x0000580010107625 */ /* 0x000fc800078e0015 */
[----:B---3--:R-:W-:-:S05]  /*06b0*/  @!P2 IMAD.WIDE.U32 R14, R12, R21, c[0x0][0x168] ;  /* 0x00005a000c0ea625 */ /* 0x008fca00078e0015 */
[----:B--2---:R0:W-:Y:S04]  /*06c0*/  @!P2 STG.E [R14.64], R11 ;  /* 0x0000000b0e00a986 */ /* 0x0041e8000c101904 */
[----:B------:R-:W2:Y:S04]  /*06d0*/  LDG.E R18, [R18.64] ;  /* 0x0000000412127981 */ /* 0x000ea8000c1e1900 */
[----:B------:R-:W3:Y:S01]  /*06e0*/  LDG.E R17, [R16.64] ;  /* 0x0000000410117981 */ /* 0x000ee2000c1e1900 */
[----:B------:R-:W-:-:S04]  /*06f0*/  IADD3 R9, R9, -0x1, RZ ;  /* 0xffffffff09097810 */ /* 0x000fc80007ffe0ff */
[----:B------:R-:W-:Y:S02]  /*0700*/  ISETP.NE.AND P2, PT, R9, RZ, PT ;  /* 0x000000ff0900720c */ /* 0x000fe40003f45270 */
[----:B------:R-:W-:Y:S01]  /*0710*/  IADD3 R8, R8, 0x1, RZ ;  /* 0x0000000108087810 */ /* 0x000fe20007ffe0ff */
[----:B--2---:R-:W-:-:S05]  /*0720*/  IMAD.WIDE.U32 R20, R18, R21, c[0x0][0x168] ;  /* 0x00005a0012147625 */ /* 0x004fca00078e0015 */
[----:B---3--:R0:W-:Y:S05]  /*0730*/  STG.E [R20.64], R17 ;  /* 0x0000001114007986 */ /* 0x0081ea000c101904 */
[----:B------:R-:W-:Y:S05]  /*0740*/  @P2 BRA `(.L_x_43) ;  /* 0xfffffeb000002947 */ /* 0x000fea000383ffff */
.L_x_42:
[----:B------:R-:W-:Y:S05]  /*0750*/  BSYNC B1 ;  /* 0x0000000000017941 */ /* 0x000fea0003800000 */
.L_x_41:
[----:B------:R-:W-:Y:S05]  /*0760*/  @!P1 BRA `(.L_x_33) ;  /* 0x0000047000009947 */ /* 0x000fea0003800000 */
.L_x_44:
[----:B------:R-:W-:Y:S02]  /*0770*/  ISETP.GE.U32.AND P1, PT, R8, R4, PT ;  /* 0x000000040800720c */ /* 0x000fe40003f26070 */
[----:B------:R-:W-:-:S11]  /*0780*/  MOV R9, 0x4 ;  /* 0x0000000400097802 */ /* 0x000fd60000000f00 */
[----:B------:R-:W-:Y:S01]  /*0790*/  @!P1 IADD3 R12, R7, R8, RZ ;  /* 0x00000008070c9210 */ /* 0x000fe20007ffe0ff */
[----:B0-----:R-:W-:-:S04]  /*07a0*/  @!P1 IMAD.WIDE.U32 R10, R8, R9, c[0x0][0x160] ;  /* 0x00005800080a9625 */ /* 0x001fc800078e0009 */
[----:B------:R-:W-:Y:S01]  /*07b0*/  @!P1 IMAD.WIDE.U32 R12, R12, R9, c[0x0][0x180] ;  /* 0x000060000c0c9625 */ /* 0x000fe200078e0009 */
[----:B------:R-:W2:Y:S05]  /*07c0*/  @!P1 LDG.E R23, [R10.64] ;  /* 0x000000040a179981 */ /* 0x000eaa000c1e1900 */
[----:B------:R-:W3:Y:S01]  /*07d0*/  @!P1 LDG.E R12, [R12.64] ;  /* 0x000000040c0c9981 */ /* 0x000ee2000c1e1900 */
[----:B------:R-:W-:Y:S02]  /*07e0*/  IADD3 R18, R8, R6, RZ ;  /* 0x0000000608127210 */ /* 0x000fe40007ffe0ff */
[----:B------:R-:W-:-:S03]  /*07f0*/  IADD3 R16, R3, R8, RZ ;  /* 0x0000000803107210 */ /* 0x000fc60007ffe0ff */
[----:B------:R-:W-:-:S04]  /*0800*/  IMAD.WIDE.U32 R18, R18, R9, c[0x0][0x180] ;  /* 0x0000600012127625 */ /* 0x000fc800078e0009 */
[----:B------:R-:W-:Y:S01]  /*0810*/  IMAD.WIDE.U32 R16, R16, R9, c[0x0][0x160] ;  /* 0x0000580010107625 */ /* 0x000fe200078e0009 */
[----:B------:R-:W-:-:S03]  /*0820*/  IADD3 R22, R8, 0x1, RZ ;  /* 0x0000000108167810 */ /* 0x000fc60007ffe0ff */
[----:B---3--:R-:W-:-:S05]  /*0830*/  @!P1 IMAD.WIDE.U32 R14, R12, R9, c[0x0][0x168] ;  /* 0x00005a000c0e9625 */ /* 0x008fca00078e0009 */
[----:B--2---:R0:W-:Y:S04]  /*0840*/  @!P1 STG.E [R14.64], R23 ;  /* 0x000000170e009986 */ /* 0x0041e8000c101904 */
[----:B------:R-:W2:Y:S04]  /*0850*/  LDG.E R18, [R18.64] ;  /* 0x0000000412127981 */ /* 0x000ea8000c1e1900 */
[----:B------:R-:W3:Y:S01]  /*0860*/  LDG.E R25, [R16.64] ;  /* 0x0000000410197981 */ /* 0x000ee2000c1e1900 */
[----:B------:R-:W-:-:S13]  /*0870*/  ISETP.GE.U32.AND P1, PT, R22, R4, PT ;  /* 0x000000041600720c */ /* 0x000fda0003f26070 */
[----:B------:R-:W-:-:S05]  /*0880*/  @!P1 IADD3 R20, R0, R8, RZ ;  /* 0x0000000800149210 */ /* 0x000fca0007ffe0ff */
[----:B------:R-:W-:-:S04]  /*0890*/  @!P1 IMAD.WIDE.U32 R20, R20, R9, c[0x0][0x180] ;  /* 0x0000600014149625 */ /* 0x000fc800078e0009 */
[----:B------:R-:W-:-:S04]  /*08a0*/  @!P1 IMAD.WIDE.U32 R12, R22, R9, c[0x0][0x160] ;  /* 0x00005800160c9625 */ /* 0x000fc800078e0009 */
[----:B--2---:R-:W-:-:S05]  /*08b0*/  IMAD.WIDE.U32 R10, R18, R9, c[0x0][0x168] ;  /* 0x00005a00120a7625 */ /* 0x004fca00078e0009 */
[----:B---3--:R1:W-:Y:S04]  /*08c0*/  STG.E [R10.64], R25 ;  /* 0x000000190a007986 */ /* 0x0083e8000c101904 */
[----:B------:R-:W2:Y:S04]  /*08d0*/  @!P1 LDG.E R20, [R20.64] ;  /* 0x0000000414149981 */ /* 0x000ea8000c1e1900 */
[----:B0-----:R-:W3:Y:S01]  /*08e0*/  @!P1 LDG.E R23, [R12.64] ;  /* 0x000000040c179981 */ /* 0x001ee2000c1e1900 */
[----:B------:R-:W-:Y:S02]  /*08f0*/  IADD3 R18, R22, R6, RZ ;  /* 0x0000000616127210 */ /* 0x000fe40007ffe0ff */
[----:B------:R-:W-:-:S03]  /*0900*/  IADD3 R16, R3, R22, RZ ;  /* 0x0000001603107210 */ /* 0x000fc60007ffe0ff */
[----:B------:R-:W-:-:S04]  /*0910*/  IMAD.WIDE.U32 R18, R18, R9, c[0x0][0x180] ;  /* 0x0000600012127625 */ /* 0x000fc800078e0009 */
[----:B------:R-:W-:Y:S01]  /*0920*/  IMAD.WIDE.U32 R16, R16, R9, c[0x0][0x160] ;  /* 0x0000580010107625 */ /* 0x000fe200078e0009 */
[----:B------:R-:W-:-:S03]  /*0930*/  IADD3 R22, R8, 0x2, RZ ;  /* 0x0000000208167810 */ /* 0x000fc60007ffe0ff */
[----:B--2---:R-:W-:-:S05]  /*0940*/  @!P1 IMAD.WIDE.U32 R14, R20, R9, c[0x0][0x168] ;  /* 0x00005a00140e9625 */ /* 0x004fca00078e0009 */
[----:B---3--:R0:W-:Y:S04]  /*0950*/  @!P1 STG.E [R14.64], R23 ;  /* 0x000000170e009986 */ /* 0x0081e8000c101904 */
[----:B------:R-:W1:Y:S04]  /*0960*/  LDG.E R18, [R18.64] ;  /* 0x0000000412127981 */ /* 0x000e68000c1e1900 */
[----:B------:R-:W2:Y:S01]  /*0970*/  LDG.E R27, [R16.64] ;  /* 0x00000004101b7981 */ /* 0x000ea2000c1e1900 */
[----:B------:R-:W-:-:S13]  /*0980*/  ISETP.GE.U32.AND P1, PT, R22, R4, PT ;  /* 0x000000041600720c */ /* 0x000fda0003f26070 */
[----:B------:R-:W-:-:S05]  /*0990*/  @!P1 IADD3 R20, R7, R22, RZ ;  /* 0x0000001607149210 */ /* 0x000fca0007ffe0ff */
[----:B------:R-:W-:-:S04]  /*09a0*/  @!P1 IMAD.WIDE.U32 R20, R20, R9, c[0x0][0x180] ;  /* 0x0000600014149625 */ /* 0x000fc800078e0009 */
[----:B------:R-:W-:-:S04]  /*09b0*/  @!P1 IMAD.WIDE.U32 R12, R22, R9, c[0x0][0x160] ;  /* 0x00005800160c9625 */ /* 0x000fc800078e0009 */
[----:B-1----:R-:W-:-:S05]  /*09c0*/  IMAD.WIDE.U32 R10, R18, R9, c[0x0][0x168] ;  /* 0x00005a00120a7625 */ /* 0x002fca00078e0009 */
[----:B--2---:R1:W-:Y:S04]  /*09d0*/  STG.E [R10.64], R27 ;  /* 0x0000001b0a007986 */ /* 0x0043e8000c101904 */
        /* <DEDUP_REMOVED lines=17> */
[----:B------:R-:W0:Y:S04]  /*0af0*/  @!P1 LDG.E R20, [R20.64] ;  /* 0x0000000414149981 */ /* 0x000e28000c1e1900 */
[----:B------:R-:W2:Y:S01]  /*0b00*/  @!P1 LDG.E R13, [R12.64] ;  /* 0x000000040c0d9981 */ /* 0x000ea2000c1e1900 */
[----:B------:R-:W-:Y:S02]  /*0b10*/  IADD3 R18, R22, R6, RZ ;  /* 0x0000000616127210 */ /* 0x000fe40007ffe0ff */
[----:B------:R-:W-:-:S03]  /*0b20*/  IADD3 R16, R3, R22, RZ ;  /* 0x0000001603107210 */ /* 0x000fc60007ffe0ff */
[----:B------:R-:W-:-:S04]  /*0b30*/  IMAD.WIDE.U32 R18, R18, R9, c[0x0][0x180] ;  /* 0x0000600012127625 */ /* 0x000fc800078e0009 */
[----:B------:R-:W-:-:S04]  /*0b40*/  IMAD.WIDE.U32 R16, R16, R9, c[0x0][0x160] ;  /* 0x0000580010107625 */ /* 0x000fc800078e0009 */
[----:B0-----:R-:W-:-:S05]  /*0b50*/  @!P1 IMAD.WIDE.U32 R14, R20, R9, c[0x0][0x168] ;  /* 0x00005a00140e9625 */ /* 0x001fca00078e0009 */
[----:B--2---:R0:W-:Y:S04]  /*0b60*/  @!P1 STG.E [R14.64], R13 ;  /* 0x0000000d0e009986 */ /* 0x0041e8000c101904 */
[----:B------:R-:W1:Y:S04]  /*0b70*/  LDG.E R18, [R18.64] ;  /* 0x0000000412127981 */ /* 0x000e68000c1e1900 */
[----:B------:R-:W2:Y:S01]  /*0b80*/  LDG.E R17, [R16.64] ;  /* 0x0000000410117981 */ /* 0x000ea2000c1e1900 */
[----:B------:R-:W-:-:S04]  /*0b90*/  IADD3 R8, R8, 0x4, RZ ;  /* 0x0000000408087810 */ /* 0x000fc80007ffe0ff */
[----:B------:R-:W-:Y:S01]  /*0ba0*/  ISETP.GE.U32.AND P1, PT, R8, R5, PT ;  /* 0x000000050800720c */ /* 0x000fe20003f26070 */
[----:B-1----:R-:W-:-:S05]  /*0bb0*/  IMAD.WIDE.U32 R10, R18, R9, c[0x0][0x168] ;  /* 0x00005a00120a7625 */ /* 0x002fca00078e0009 */
[----:B--2---:R0:W-:Y:S07]  /*0bc0*/  STG.E [R10.64], R17 ;  /* 0x000000110a007986 */ /* 0x0041ee000c101904 */
[----:B------:R-:W-:Y:S05]  /*0bd0*/  @!P1 BRA `(.L_x_44) ;  /* 0xfffffb9000009947 */ /* 0x000fea000383ffff */
.L_x_33:
[----:B------:R-:W-:Y:S05]  /*0be0*/  BSYNC B0 ;  /* 0x0000000000007941 */ /* 0x000fea0003800000 */
.L_x_32:
[----:B------:R-:W-:Y:S06]  /*0bf0*/  BAR.SYNC 0x0 ;  /* 0x0000000000007b1d */ /* 0x000fec0000000000 */
[----:B------:R-:W-:-:S13]  /*0c00*/  ISETP.NE.AND P1, PT, RZ, c[0x0][0x174], PT ;  /* 0x00005d00ff007a0c */ /* 0x000fda0003f25270 */
[----:B------:R-:W-:Y:S05]  /*0c10*/  @!P1 BRA `(.L_x_45) ;  /* 0x00000f8000009947 */ /* 0x000fea0003800000 */
[----:B------:R-:W-:Y:S01]  /*0c20*/  LOP3.LUT R7, RZ, R5, RZ, 0x33, !PT ;  /* 0x00000005ff077212 */ /* 0x000fe200078e33ff */
[----:B0-----:R-:W-:Y:S01]  /*0c30*/  IMAD.MOV.U32 R10, RZ, RZ, c[0x0][0x178] ;  /* 0x00005e00ff0a7624 */ /* 0x001fe200078e00ff */
[----:B------:R-:W-:Y:S01]  /*0c40*/  IADD3 R4, R2, 0x1, RZ ;  /* 0x0000000102047810 */ /* 0x000fe20007ffe0ff */
[--C-:B------:R-:W-:Y:S01]  /*0c50*/  IMAD.IADD R9, R5, 0x1, -R2.reuse ;  /* 0x0000000105097824 */ /* 0x100fe200078e0a02 */
[----:B------:R-:W-:Y:S01]  /*0c60*/  IADD3 R7, -R7, -0x2, -R2 ;  /* 0xfffffffe07077810 */ /* 0x000fe20007ffe902 */
[----:B------:R-:W-:Y:S01]  /*0c70*/  IMAD.MOV.U32 R8, RZ, RZ, RZ ;  /* 0x000000ffff087224 */ /* 0x000fe200078e00ff */
[----:B------:R-:W-:Y:S02]  /*0c80*/  LOP3.LUT R10, R10, 0x2, RZ, 0xc0, !PT ;  /* 0x000000020a0a7812 */ /* 0x000fe400078ec0ff */
[----:B------:R-:W-:Y:S02]  /*0c90*/  ISETP.GE.U32.AND P2, PT, R7, 0x3, PT ;  /* 0x000000030700780c */ /* 0x000fe40003f46070 */
[----:B------:R-:W-:-:S02]  /*0ca0*/  IADD3 R6, R2, 0x2, RZ ;  /* 0x0000000202067810 */ /* 0x000fc40007ffe0ff */
[----:B------:R-:W-:Y:S02]  /*0cb0*/  IADD3 R7, R2, 0x3, RZ ;  /* 0x0000000302077810 */ /* 0x000fe40007ffe0ff */
[----:B------:R-:W-:Y:S02]  /*0cc0*/  LOP3.LUT R9, R9, 0x3, RZ, 0xc0, !PT ;  /* 0x0000000309097812 */ /* 0x000fe400078ec0ff */
[----:B------:R-:W-:-:S02]  /*0cd0*/  SHF.R.U32.HI R10, RZ, 0x1, R10 ;  /* 0x00000001ff0a7819 */ /* 0x000fc4000001160a */
.L_x_51:
[----:B------:R-:W-:Y:S01]  /*0ce0*/  IMAD.MOV.U32 R11, RZ, RZ, R8 ;  /* 0x000000ffff0b7224 */ /* 0x000fe200078e0008 */
[----:B------:R-:W-:Y:S01]  /*0cf0*/  IADD3 R8, R8, 0x1, RZ ;  /* 0x0000000108087810 */ /* 0x000fe20007ffe0ff */
[----:B------:R-:W-:Y:S03]  /*0d00*/  BSSY B0, `(.L_x_46) ;  /* 0x00000e7000007945 */ /* 0x000fe60003800000 */
[----:B------:R-:W-:Y:S01]  /*0d10*/  ISETP.GE.U32.AND P3, PT, R8, c[0x0][0x174], PT ;  /* 0x00005d0008007a0c */ /* 0x000fe20003f66070 */
[----:B------:R-:W-:-:S07]  /*0d20*/  @!P0 BRA `(.L_x_47) ;  /* 0x00000e4000008947 */ /* 0x000fce0003800000 */
[----:B------:R-:W-:Y:S01]  /*0d30*/  ISETP.NE.AND P1, PT, R9, RZ, PT ;  /* 0x000000ff0900720c */ /* 0x000fe20003f25270 */
[----:B------:R-:W-:Y:S01]  /*0d40*/  IMAD.MOV.U32 R12, RZ, RZ, 0x1 ;  /* 0x00000001ff0c7424 */ /* 0x000fe200078e00ff */
[----:B------:R-:W-:Y:S01]  /*0d50*/  BSSY B1, `(.L_x_48) ;  /* 0x0000065000017945 */ /* 0x000fe20003800000 */
[----:B------:R-:W-:-:S03]  /*0d60*/  IMAD.MOV.U32 R26, RZ, RZ, R2 ;  /* 0x000000ffff1a7224 */ /* 0x000fc600078e0002 */
[----:B------:R-:W-:-:S04]  /*0d70*/  SHF.L.U32 R12, R12, R11, RZ ;  /* 0x0000000b0c0c7219 */ /* 0x000fc800000006ff */
[----:B------:R-:W-:-:S05]  /*0d80*/  IADD3 R13, R12, -0x1, RZ ;  /* 0xffffffff0c0d7810 */ /* 0x000fca0007ffe0ff */
[----:B------:R-:W-:Y:S01]  /*0d90*/  IMAD R14, R10, 0xffff, R13 ;  /* 0x0000ffff0a0e7824 */ /* 0x000fe200078e020d */
[----:B------:R-:W-:Y:S05]  /*0da0*/  @!P1 BRA `(.L_x_49) ;  /* 0x000005f000009947 */ /* 0x000fea0003800000 */
[----:B------:R-:W-:Y:S02]  /*0db0*/  SHF.R.U32.HI R15, RZ, R11, R2 ;  /* 0x0000000bff0f7219 */ /* 0x000fe40000011602 */
[----:B------:R-:W-:Y:S02]  /*0dc0*/  LOP3.LUT R17, R2, R13, RZ, 0xc0, !PT ;  /* 0x0000000d02117212 */ /* 0x000fe400078ec0ff */
[----:B------:R-:W-:Y:S02]  /*0dd0*/  SHF.L.U32 R16, R15, R8, RZ ;  /* 0x000000080f107219 */ /* 0x000fe400000006ff */
[----:B------:R-:W-:Y:S02]  /*0de0*/  MOV R15, 0x4 ;  /* 0x00000004000f7802 */ /* 0x000fe40000000f00 */
[----:B------:R-:W-:Y:S01]  /*0df0*/  IADD3 R20, R14, R17, RZ ;  /* 0x000000110e147210 */ /* 0x000fe20007ffe0ff */
[----:B------:R-:W-:-:S04]  /*0e00*/  IMAD.IADD R18, R16, 0x1, R17 ;  /* 0x0000000110127824 */ /* 0x000fc800078e0211 */
[----:B------:R-:W-:Y:S01]  /*0e10*/  IMAD.WIDE.U32 R20, R20, R15, c[0x0][0x188] ;  /* 0x0000620014147625 */ /* 0x000fe200078e000f */
[----:B------:R-:W-:-:S05]  /*0e20*/  IADD3 R16, R12, R18, RZ ;  /* 0x000000120c107210 */ /* 0x000fca0007ffe0ff */
[-C--:B------:R-:W-:Y:S01]  /*0e30*/  IMAD.WIDE.U32 R16, R16, R15.reuse, c[0x0][0x168] ;  /* 0x00005a0010107625 */ /* 0x080fe200078e000f */
[----:B------:R-:W2:Y:S04]  /*0e40*/  LDG.E R21, [R20.64] ;  /* 0x0000000414157981 */ /* 0x000ea8000c1e1900 */
[----:B------:R-:W3:Y:S01]  /*0e50*/  LDG.E R24, [R16.64] ;  /* 0x0000000410187981 */ /* 0x000ee2000c1e1900 */
[----:B------:R-:W-:-:S05]  /*0e60*/  IMAD.WIDE.U32 R18, R18, R15, c[0x0][0x168] ;  /* 0x00005a0012127625 */ /* 0x000fca00078e000f */
[----:B------:R-:W4:Y:S01]  /*0e70*/  LDG.E R25, [R18.64] ;  /* 0x0000000412197981 */ /* 0x000f22000c1e1900 */
[----:B------:R-:W-:Y:S01]  /*0e80*/  IMAD.MOV.U32 R26, RZ, RZ, R4 ;  /* 0x000000ffff1a7224 */ /* 0x000fe200078e0004 */
[----:B--2---:R-:W-:-:S04]  /*0e90*/  ISETP.NE.AND P1, PT, R21, 0x10000, PT ;  /* 0x000100001500780c */ /* 0x004fc80003f25270 */
[----:B---3--:R-:W-:-:S13]  /*0ea0*/  ISETP.EQ.AND P1, PT, R24, 0x10000, !P1 ;  /* 0x000100001800780c */ /* 0x008fda0004f22270 */
[----:B------:R-:W-:-:S04]  /*0eb0*/  @!P1 IMAD R24, R24, R21, RZ ;  /* 0x0000001518189224 */ /* 0x000fc800078e02ff */
[----:B------:R-:W-:-:S04]  /*0ec0*/  @!P1 IMAD.WIDE.U32 R22, R24, -0xffff, RZ ;  /* 0xffff000118169825 */ /* 0x000fc800078e00ff */
[----:B------:R-:W-:Y:S01]  /*0ed0*/  IMAD.MOV.U32 R22, RZ, RZ, 0x1 ;  /* 0x00000001ff167424 */ /* 0x000fe200078e00ff */
[----:B------:R-:W-:-:S05]  /*0ee0*/  @!P1 SHF.R.U32.HI R23, RZ, 0x10, R23 ;  /* 0x00000010ff179819 */ /* 0x000fca0000011617 */
[----:B------:R-:W-:Y:S01]  /*0ef0*/  @!P1 IMAD R22, R23, -0x10001, R24 ;  /* 0xfffeffff17169824 */ /* 0x000fe200078e0218 */
[----:B------:R-:W-:-:S04]  /*0f00*/  ISETP.NE.AND P1, PT, R9, 0x1, PT ;  /* 0x000000010900780c */ /* 0x000fc80003f25270 */
[----:B----4-:R-:W-:Y:S02]  /*0f10*/  IADD3 R24, R25, R22, RZ ;  /* 0x0000001619187210 */ /* 0x010fe40007ffe0ff */
[----:B------:R-:W-:-:S03]  /*0f20*/  IADD3 R25, -R22, 0x10001, R25 ;  /* 0x0001000116197810 */ /* 0x000fc60007ffe119 */
[----:B------:R-:W-:-:S04]  /*0f30*/  IMAD.WIDE.U32 R20, R24, -0xffff, RZ ;  /* 0xffff000118147825 */ /* 0x000fc800078e00ff */
[----:B------:R-:W-:Y:S01]  /*0f40*/  IMAD.WIDE.U32 R22, R25, -0xffff, RZ ;  /* 0xffff000119167825 */ /* 0x000fe200078e00ff */
[----:B------:R-:W-:-:S04]  /*0f50*/  SHF.R.U32.HI R21, RZ, 0x10, R21 ;  /* 0x00000010ff157819 */ /* 0x000fc80000011615 */
[----:B------:R-:W-:Y:S01]  /*0f60*/  SHF.R.U32.HI R22, RZ, 0x10, R23 ;  /* 0x00000010ff167819 */ /* 0x000fe20000011617 */
[----:B------:R-:W-:-:S04]  /*0f70*/  IMAD R21, R21, -0x10001, R24 ;  /* 0xfffeffff15157824 */ /* 0x000fc800078e0218 */
[----:B------:R-:W-:Y:S01]  /*0f80*/  IMAD R25, R22, -0x10001, R25 ;  /* 0xfffeffff16197824 */ /* 0x000fe200078e0219 */
[----:B------:R0:W-:Y:S04]  /*0f90*/  STG.E [R18.64], R21 ;  /* 0x0000001512007986 */ /* 0x0001e8000c101904 */
[----:B------:R0:W-:Y:S01]  /*0fa0*/  STG.E [R16.64], R25 ;  /* 0x0000001910007986 */ /* 0x0001e2000c101904 */
[----:B------:R-:W-:Y:S05]  /*0fb0*/  @!P1 BRA `(.L_x_49) ;  /* 0x000003e000009947 */ /* 0x000fea0003800000 */
[----:B0-----:R-:W-:Y:S02]  /*0fc0*/  SHF.R.U32.HI R17, RZ, R11, R4 ;  /* 0x0000000bff117219 */ /* 0x001fe40000011604 */
[----:B------:R-:W-:Y:S02]  /*0fd0*/  LOP3.LUT R16, R4, R13, RZ, 0xc0, !PT ;  /* 0x0000000d04107212 */ /* 0x000fe400078ec0ff */
[----:B------:R-:W-:-:S03]  /*0fe0*/  SHF.L.U32 R17, R17, R8, RZ ;  /* 0x0000000811117219 */ /* 0x000fc600000006ff */
[--C-:B------:R-:W-:Y:S02]  /*0ff0*/  IMAD.IADD R20, R14, 0x1, R16.reuse ;  /* 0x000000010e147824 */ /* 0x100fe400078e0210 */
[----:B------:R-:W-:Y:S02]  /*1000*/  IMAD.IADD R18, R17, 0x1, R16 ;  /* 0x0000000111127824 */ /* 0x000fe400078e0210 */
[----:B------:R-:W-:-:S03]  /*1010*/  IMAD.WIDE.U32 R20, R20, R15, c[0x0][0x188] ;  /* 0x0000620014147625 */ /* 0x000fc600078e000f */
[----:B------:R-:W-:-:S03]  /*1020*/  IADD3 R16, R12, R18, RZ ;  /* 0x000000120c107210 */ /* 0x000fc60007ffe0ff */
[----:B------:R-:W2:Y:S02]  /*1030*/  LDG.E R21, [R20.64] ;  /* 0x0000000414157981 */ /* 0x000ea4000c1e1900 */
[----:B------:R-:W-:-:S05]  /*1040*/  IMAD.WIDE.U32 R16, R16, R15, c[0x0][0x168] ;  /* 0x00005a0010107625 */ /* 0x000fca00078e000f */
[----:B------:R-:W3:Y:S01]  /*1050*/  LDG.E R24, [R16.64] ;  /* 0x0000000410187981 */ /* 0x000ee2000c1e1900 */
[----:B------:R-:W-:-:S05]  /*1060*/  IMAD.WIDE.U32 R18, R18, R15, c[0x0][0x168] ;  /* 0x00005a0012127625 */ /* 0x000fca00078e000f */
[----:B------:R-:W4:Y:S01]  /*1070*/  LDG.E R25, [R18.64] ;  /* 0x0000000412197981 */ /* 0x000f22000c1e1900 */
[----:B------:R-:W-:Y:S02]  /*1080*/  MOV R26, R6 ;  /* 0x00000006001a7202 */ /* 0x000fe40000000f00 */
[----:B--2---:R-:W-:-:S04]  /*1090*/  ISETP.NE.AND P1, PT, R21, 0x10000, PT ;  /* 0x000100001500780c */ /* 0x004fc80003f25270 */
[----:B---3--:R-:W-:-:S13]  /*10a0*/  ISETP.EQ.AND P1, PT, R24, 0x10000, !P1 ;  /* 0x000100001800780c */ /* 0x008fda0004f22270 */
[----:B------:R-:W-:-:S04]  /*10b0*/  @!P1 IMAD R24, R24, R21, RZ ;  /* 0x0000001518189224 */ /* 0x000fc800078e02ff */
[----:B------:R-:W-:-:S05]  /*10c0*/  @!P1 IMAD.WIDE.U32 R22, R24, -0xffff, RZ ;  /* 0xffff000118169825 */ /* 0x000fca00078e00ff */
[----:B------:R-:W-:Y:S01]  /*10d0*/  @!P1 SHF.R.U32.HI R23, RZ, 0x10, R23 ;  /* 0x00000010ff179819 */ /* 0x000fe20000011617 */
[----:B------:R-:W-:-:S04]  /*10e0*/  IMAD.MOV.U32 R22, RZ, RZ, 0x1 ;  /* 0x00000001ff167424 */ /* 0x000fc800078e00ff */
[----:B------:R-:W-:-:S05]  /*10f0*/  @!P1 IMAD R22, R23, -0x10001, R24 ;  /* 0xfffeffff17169824 */ /* 0x000fca00078e0218 */
        /* <DEDUP_REMOVED lines=10> */
[----:B------:R-:W-:-:S13]  /*11a0*/  ISETP.NE.AND P1, PT, R9, 0x2, PT ;  /* 0x000000020900780c */ /* 0x000fda0003f25270 */
[----:B------:R-:W-:Y:S05]  /*11b0*/  @!P1 BRA `(.L_x_49) ;  /* 0x000001e000009947 */ /* 0x000fea0003800000 */
[----:B0-----:R-:W-:Y:S02]  /*11c0*/  SHF.R.U32.HI R17, RZ, R11, R6 ;  /* 0x0000000bff117219 */ /* 0x001fe40000011606 */
[----:B------:R-:W-:Y:S02]  /*11d0*/  LOP3.LUT R16, R6, R13, RZ, 0xc0, !PT ;  /* 0x0000000d06107212 */ /* 0x000fe400078ec0ff */
[----:B------:R-:W-:Y:S02]  /*11e0*/  SHF.L.U32 R17, R17, R8, RZ ;  /* 0x0000000811117219 */ /* 0x000fe400000006ff */
[-C--:B------:R-:W-:Y:S02]  /*11f0*/  IADD3 R20, R14, R16.reuse, RZ ;  /* 0x000000100e147210 */ /* 0x080fe40007ffe0ff */
[----:B------:R-:W-:-:S03]  /*1200*/  IADD3 R18, R17, R16, RZ ;  /* 0x0000001011127210 */ /* 0x000fc60007ffe0ff */
[----:B------:R-:W-:Y:S01]  /*1210*/  IMAD.WIDE.U32 R20, R20, R15, c[0x0][0x188] ;  /* 0x0000620014147625 */ /* 0x000fe200078e000f */
[----:B------:R-:W-:-:S05]  /*1220*/  IADD3 R16, R12, R18, RZ ;  /* 0x000000120c107210 */ /* 0x000fca0007ffe0ff */
[-C--:B------:R-:W-:Y:S01]  /*1230*/  IMAD.WIDE.U32 R16, R16, R15.reuse, c[0x0][0x168] ;  /* 0x00005a0010107625 */ /* 0x080fe200078e000f */
[----:B------:R-:W2:Y:S04]  /*1240*/  LDG.E R21, [R20.64] ;  /* 0x0000000414157981 */ /* 0x000ea8000c1e1900 */
[----:B------:R-:W3:Y:S01]  /*1250*/  LDG.E R24, [R16.64] ;  /* 0x0000000410187981 */ /* 0x000ee2000c1e1900 */
[----:B------:R-:W-:-:S05]  /*1260*/  IMAD.WIDE.U32 R18, R18, R15, c[0x0][0x168] ;  /* 0x00005a0012127625 */ /* 0x000fca00078e000f */
[----:B------:R-:W4:Y:S01]  /*1270*/  LDG.E R26, [R18.64] ;  /* 0x00000004121a7981 */ /* 0x000f22000c1e1900 */
[----:B------:R-:W-:Y:S01]  /*1280*/  IMAD.MOV.U32 R15, RZ, RZ, 0x1 ;  /* 0x00000001ff0f7424 */ /* 0x000fe200078e00ff */
[----:B--2---:R-:W-:-:S04]  /*1290*/  ISETP.NE.AND P1, PT, R21, 0x10000, PT ;  /* 0x000100001500780c */ /* 0x004fc80003f25270 */
[----:B---3--:R-:W-:-:S13]  /*12a0*/  ISETP.EQ.AND P1, PT, R24, 0x10000, !P1 ;  /* 0x000100001800780c */ /* 0x008fda0004f22270 */
[----:B------:R-:W-:-:S04]  /*12b0*/  @!P1 IMAD R24, R24, R21, RZ ;  /* 0x0000001518189224 */ /* 0x000fc800078e02ff */
[----:B------:R-:W-:-:S05]  /*12c0*/  @!P1 IMAD.WIDE.U32 R22, R24, -0xffff, RZ ;  /* 0xffff000118169825 */ /* 0x000fca00078e00ff */
[----:B------:R-:W-:-:S05]  /*12d0*/  @!P1 SHF.R.U32.HI R23, RZ, 0x10, R23 ;  /* 0x00000010ff179819 */ /* 0x000fca0000011617 */
[----:B------:R-:W-:-:S05]  /*12e0*/  @!P1 IMAD R15, R23, -0x10001, R24 ;  /* 0xfffeffff170f9824 */ /* 0x000fca00078e0218 */
[----:B----4-:R-:W-:Y:S02]  /*12f0*/  IADD3 R24, R26, R15, RZ ;  /* 0x0000000f1a187210 */ /* 0x010fe40007ffe0ff */
[----:B------:R-:W-:Y:S01]  /*1300*/  IADD3 R25, -R15, 0x10001, R26 ;  /* 0x000100010f197810 */ /* 0x000fe20007ffe11a */
[----:B------:R-:W-:Y:S02]  /*1310*/  IMAD.MOV.U32 R26, RZ, RZ, R7 ;  /* 0x000000ffff1a7224 */ /* 0x000fe400078e0007 */
[----:B------:R-:W-:-:S04]  /*1320*/  IMAD.WIDE.U32 R20, R24, -0xffff, RZ ;  /* 0xffff000118147825 */ /* 0x000fc800078e00ff */
[----:B------:R-:W-:Y:S01]  /*1330*/  IMAD.WIDE.U32 R22, R25, -0xffff, RZ ;  /* 0xffff000119167825 */ /* 0x000fe200078e00ff */
[----:B------:R-:W-:-:S04]  /*1340*/  SHF.R.U32.HI R15, RZ, 0x10, R21 ;  /* 0x00000010ff0f7819 */ /* 0x000fc80000011615 */
[----:B------:R-:W-:Y:S01]  /*1350*/  SHF.R.U32.HI R22, RZ, 0x10, R23 ;  /* 0x00000010ff167819 */ /* 0x000fe20000011617 */
[----:B------:R-:W-:-:S04]  /*1360*/  IMAD R15, R15, -0x10001, R24 ;  /* 0xfffeffff0f0f7824 */ /* 0x000fc800078e0218 */
[----:B------:R-:W-:Y:S01]  /*1370*/  IMAD R25, R22, -0x10001, R25 ;  /* 0xfffeffff16197824 */ /* 0x000fe200078e0219 */
[----:B------:R0:W-:Y:S04]  /*1380*/  STG.E [R18.64], R15 ;  /* 0x0000000f12007986 */ /* 0x0001e8000c101904 */
[----:B------:R0:W-:Y:S02]  /*1390*/  STG.E [R16.64], R25 ;  /* 0x0000001910007986 */ /* 0x0001e4000c101904 */
.L_x_49:
[----:B0-----:R-:W-:Y:S05]  /*13a0*/  BSYNC B1 ;  /* 0x0000000000017941 */ /* 0x001fea0003800000 */
.L_x_48:
[----:B------:R-:W-:Y:S05]  /*13b0*/  @!P2 BRA `(.L_x_47) ;  /* 0x000007b00000a947 */ /* 0x000fea0003800000 */
.L_x_50:
[----:B------:R-:W-:Y:S02]  /*13c0*/  SHF.R.U32.HI R15, RZ, R11, R26 ;  /* 0x0000000bff0f7219 */ /* 0x000fe4000001161a */
[----:B------:R-:W-:Y:S02]  /*13d0*/  LOP3.LUT R17, R26, R13, RZ, 0xc0, !PT ;  /* 0x0000000d1a117212 */ /* 0x000fe400078ec0ff */
[----:B------:R-:W-:Y:S01]  /*13e0*/  SHF.L.U32 R16, R15, R8, RZ ;  /* 0x000000080f107219 */ /* 0x000fe200000006ff */
[----:B------:R-:W-:Y:S01]  /*13f0*/  IMAD.MOV.U32 R15, RZ, RZ, 0x4 ;  /* 0x00000004ff0f7424 */ /* 0x000fe200078e00ff */
[----:B------:R-:W-:-:S03]  /*1400*/  IADD3 R18, R14, R17, RZ ;  /* 0x000000110e127210 */ /* 0x000fc60007ffe0ff */
[----:B------:R-:W-:Y:S02]  /*1410*/  IMAD.IADD R16, R16, 0x1, R17 ;  /* 0x0000000110107824 */ /* 0x000fe400078e0211 */
[----:B------:R-:W-:-:S03]  /*1420*/  IMAD.WIDE.U32 R18, R18, R15, c[0x0][0x188] ;  /* 0x0000620012127625 */ /* 0x000fc600078e000f */
[----:B------:R-:W-:-:S03]  /*1430*/  IADD3 R20, R12, R16, RZ ;  /* 0x000000100c147210 */ /* 0x000fc60007ffe0ff */
[----:B------:R0:W2:Y:S02]  /*1440*/  LDG.E R19, [R18.64] ;  /* 0x0000000412137981 */ /* 0x0000a4000c1e1900 */
[----:B------:R-:W-:-:S05]  /*1450*/  IMAD.WIDE.U32 R20, R20, R15, c[0x0][0x168] ;  /* 0x00005a0014147625 */ /* 0x000fca00078e000f */
[----:B------:R-:W3:Y:S01]  /*1460*/  LDG.E R22, [R20.64] ;  /* 0x0000000414167981 */ /* 0x000ee2000c1e1900 */
[----:B------:R-:W-:-:S05]  /*1470*/  IMAD.WIDE.U32 R24, R16, R15, c[0x0][0x168] ;  /* 0x00005a0010187625 */ /* 0x000fca00078e000f */
[----:B------:R-:W4:Y:S01]  /*1480*/  LDG.E R23, [R24.64] ;  /* 0x0000000418177981 */ /* 0x000f22000c1e1900 */
[----:B0-----:R-:W-:-:S04]  /*1490*/  IADD3 R18, R26, 0x1, RZ ;  /* 0x000000011a127810 */ /* 0x001fc80007ffe0ff */
[----:B------:R-:W-:-:S04]  /*14a0*/  LOP3.LUT R27, R18, R13, RZ, 0xc0, !PT ;  /* 0x0000000d121b7212 */ /* 0x000fc800078ec0ff */
[----:B------:R-:W-:Y:S02]  /*14b0*/  IADD3 R28, R14, R27, RZ ;  /* 0x0000001b0e1c7210 */ /* 0x000fe40007ffe0ff */
[----:B--2---:R-:W-:-:S04]  /*14c0*/  ISETP.NE.AND P1, PT, R19, 0x10000, PT ;  /* 0x000100001300780c */ /* 0x004fc80003f25270 */
[----:B---3--:R-:W-:-:S13]  /*14d0*/  ISETP.EQ.AND P1, PT, R22, 0x10000, !P1 ;  /* 0x000100001600780c */ /* 0x008fda0004f22270 */
[----:B------:R-:W-:-:S04]  /*14e0*/  @!P1 IMAD R22, R22, R19, RZ ;  /* 0x0000001316169224 */ /* 0x000fc800078e02ff */
[----:B------:R-:W-:-:S05]  /*14f0*/  @!P1 IMAD.WIDE.U32 R16, R22, -0xffff, RZ ;  /* 0xffff000116109825 */ /* 0x000fca00078e00ff */
[----:B------:R-:W-:Y:S01]  /*1500*/  @!P1 SHF.R.U32.HI R17, RZ, 0x10, R17 ;  /* 0x00000010ff119819 */ /* 0x000fe20000011611 */
[----:B------:R-:W-:-:S04]  /*1510*/  IMAD.MOV.U32 R16, RZ, RZ, 0x1 ;  /* 0x00000001ff107424 */ /* 0x000fc800078e00ff */
[----:B------:R-:W-:Y:S01]  /*1520*/  @!P1 IMAD R16, R17, -0x10001, R22 ;  /* 0xfffeffff11109824 */ /* 0x000fe200078e0216 */
[----:B------:R-:W-:-:S04]  /*1530*/  SHF.R.U32.HI R17, RZ, R11, R18 ;  /* 0x0000000bff117219 */ /* 0x000fc80000011612 */
[----:B----4-:R-:W-:Y:S02]  /*1540*/  IADD3 R22, R23, R16, RZ ;  /* 0x0000001017167210 */ /* 0x010fe40007ffe0ff */
[----:B------:R-:W-:-:S03]  /*1550*/  IADD3 R23, -R16, 0x10001, R23 ;  /* 0x0001000110177810 */ /* 0x000fc60007ffe117 */
[----:B------:R-:W-:Y:S01]  /*1560*/  IMAD.WIDE.U32 R18, R22, -0xffff, RZ ;  /* 0xffff000116127825 */ /* 0x000fe200078e00ff */
[----:B------:R-:W-:-:S03]  /*1570*/  SHF.L.U32 R18, R17, R8, RZ ;  /* 0x0000000811127219 */ /* 0x000fc600000006ff */
[----:B------:R-:W-:Y:S01]  /*1580*/  IMAD.WIDE.U32 R16, R23, -0xffff, RZ ;  /* 0xffff000117107825 */ /* 0x000fe200078e00ff */
[----:B------:R-:W-:-:S04]  /*1590*/  SHF.R.U32.HI R19, RZ, 0x10, R19 ;  /* 0x00000010ff137819 */ /* 0x000fc80000011613 */
[----:B------:R-:W-:Y:S01]  /*15a0*/  SHF.R.U32.HI R30, RZ, 0x10, R17 ;  /* 0x00000010ff1e7819 */ /* 0x000fe20000011611 */
[----:B------:R-:W-:Y:S02]  /*15b0*/  IMAD.IADD R18, R18, 0x1, R27 ;  /* 0x0000000112127824 */ /* 0x000fe400078e021b */
[----:B------:R-:W-:Y:S02]  /*15c0*/  IMAD R27, R19, -0x10001, R22 ;  /* 0xfffeffff131b7824 */ /* 0x000fe400078e0216 */
[----:B------:R-:W-:Y:S02]  /*15d0*/  IMAD R31, R30, -0x10001, R23 ;  /* 0xfffeffff1e1f7824 */ /* 0x000fe400078e0217 */
[-C--:B------:R-:W-:Y:S01]  /*15e0*/  IMAD.WIDE.U32 R22, R28, R15.reuse, c[0x0][0x188] ;  /* 0x000062001c167625 */ /* 0x080fe200078e000f */
[----:B------:R0:W-:Y:S03]  /*15f0*/  STG.E [R24.64], R27 ;  /* 0x0000001b18007986 */ /* 0x0001e6000c101904 */
[----:B------:R-:W-:Y:S01]  /*1600*/  IMAD.IADD R16, R12, 0x1, R18 ;  /* 0x000000010c107824 */ /* 0x000fe200078e0212 */
[----:B------:R1:W-:Y:S03]  /*1610*/  STG.E [R20.64], R31 ;  /* 0x0000001f14007986 */ /* 0x0003e6000c101904 */
[-C--:B------:R-:W-:Y:S01]  /*1620*/  IMAD.WIDE.U32 R16, R16, R15.reuse, c[0x0][0x168] ;  /* 0x00005a0010107625 */ /* 0x080fe200078e000f */
[----:B------:R-:W2:Y:S04]  /*1630*/  LDG.E R23, [R22.64] ;  /* 0x0000000416177981 */ /* 0x000ea8000c1e1900 */
[----:B------:R-:W3:Y:S01]  /*1640*/  LDG.E R30, [R16.64] ;  /* 0x00000004101e7981 */ /* 0x000ee2000c1e1900 */
[----:B------:R-:W-:-:S05]  /*1650*/  IMAD.WIDE.U32 R18, R18, R15, c[0x0][0x168] ;  /* 0x00005a0012127625 */ /* 0x000fca00078e000f */
[----:B------:R-:W4:Y:S01]  /*1660*/  LDG.E R33, [R18.64] ;  /* 0x0000000412217981 */ /* 0x000f22000c1e1900 */
[----:B0-----:R-:W-:Y:S02]  /*1670*/  MOV R24, 0x1 ;  /* 0x0000000100187802 */ /* 0x001fe40000000f00 */
[----:B-1----:R-:W-:-:S04]  /*1680*/  IADD3 R20, R26, 0x2, RZ ;  /* 0x000000021a147810 */ /* 0x002fc80007ffe0ff */
[----:B------:R-:W-:Y:S02]  /*1690*/  LOP3.LUT R27, R20, R13, RZ, 0xc0, !PT ;  /* 0x0000000d141b7212 */ /* 0x000fe400078ec0ff */
[----:B--2---:R-:W-:-:S04]  /*16a0*/  ISETP.NE.AND P1, PT, R23, 0x10000, PT ;  /* 0x000100001700780c */ /* 0x004fc80003f25270 */
[----:B---3--:R-:W-:-:S13]  /*16b0*/  ISETP.EQ.AND P1, PT, R30, 0x10000, !P1 ;  /* 0x000100001e00780c */ /* 0x008fda0004f22270 */
[----:B------:R-:W-:-:S04]  /*16c0*/  @!P1 IMAD R30, R30, R23, RZ ;  /* 0x000000171e1e9224 */ /* 0x000fc800078e02ff */
[----:B------:R-:W-:-:S05]  /*16d0*/  @!P1 IMAD.WIDE.U32 R28, R30, -0xffff, RZ ;  /* 0xffff00011e1c9825 */ /* 0x000fca00078e00ff */
[----:B------:R-:W-:-:S05]  /*16e0*/  @!P1 SHF.R.U32.HI R29, RZ, 0x10, R29 ;  /* 0x00000010ff1d9819 */ /* 0x000fca000001161d */
[----:B------:R-:W-:Y:S01]  /*16f0*/  @!P1 IMAD R24, R29, -0x10001, R30 ;  /* 0xfffeffff1d189824 */ /* 0x000fe200078e021e */
[----:B------:R-:W-:-:S03]  /*1700*/  SHF.R.U32.HI R23, RZ, R11, R20 ;  /* 0x0000000bff177219 */ /* 0x000fc60000011614 */
[----:B----4-:R-:W-:Y:S01]  /*1710*/  IMAD.IADD R25, R33, 0x1, R24 ;  /* 0x0000000121197824 */ /* 0x010fe200078e0218 */
[----:B------:R-:W-:Y:S02]  /*1720*/  IADD3 R28, -R24, 0x10001, R33 ;  /* 0x00010001181c7810 */ /* 0x000fe40007ffe121 */
[----:B------:R-:W-:Y:S01]  /*1730*/  SHF.L.U32 R24, R23, R8, RZ ;  /* 0x0000000817187219 */ /* 0x000fe200000006ff */
[----:B------:R-:W-:-:S04]  /*1740*/  IMAD.WIDE.U32 R20, R25, -0xffff, RZ ;  /* 0xffff000119147825 */ /* 0x000fc800078e00ff */
[----:B------:R-:W-:Y:S01]  /*1750*/  IMAD.WIDE.U32 R22, R28, -0xffff, RZ ;  /* 0xffff00011c167825 */ /* 0x000fe200078e00ff */
[----:B------:R-:W-:Y:S02]  /*1760*/  SHF.R.U32.HI R22, RZ, 0x10, R21 ;  /* 0x00000010ff167819 */ /* 0x000fe40000011615 */
[----:B------:R-:W-:Y:S01]  /*1770*/  IADD3 R24, R24, R27, RZ ;  /* 0x0000001b18187210 */ /* 0x000fe20007ffe0ff */
[----:B------:R-:W-:Y:S01]  /*1780*/  IMAD.IADD R20, R14, 0x1, R27 ;  /* 0x000000010e147824 */ /* 0x000fe200078e021b */
[----:B------:R-:W-:Y:S01]  /*1790*/  SHF.R.U32.HI R23, RZ, 0x10, R23 ;  /* 0x00000010ff177819 */ /* 0x000fe20000011617 */
[----:B------:R-:W-:Y:S01]  /*17a0*/  IMAD R27, R22, -0x10001, R25 ;  /* 0xfffeffff161b7824 */ /* 0x000fe200078e0219 */
[----:B------:R-:W-:Y:S01]  /*17b0*/  IADD3 R22, R12, R24, RZ ;  /* 0x000000180c167210 */ /* 0x000fe20007ffe0ff */
[----:B------:R-:W-:-:S04]  /*17c0*/  IMAD.WIDE.U32 R20, R20, R15, c[0x0][0x188] ;  /* 0x0000620014147625 */ /* 0x000fc800078e000f */
[----:B------:R-:W-:Y:S01]  /*17d0*/  IMAD R31, R23, -0x10001, R28 ;  /* 0xfffeffff171f7824 */ /* 0x000fe200078e021c */
[----:B------:R0:W-:Y:S01]  /*17e0*/  STG.E [R18.64], R27 ;  /* 0x0000001b12007986 */ /* 0x0001e2000c101904 */
[----:B------:R-:W-:-:S03]  /*17f0*/  IMAD.WIDE.U32 R22, R22, R15, c[0x0][0x168] ;  /* 0x00005a0016167625 */ /* 0x000fc600078e000f */
[----:B------:R1:W-:Y:S04]  /*1800*/  STG.E [R16.64], R31 ;  /* 0x0000001f10007986 */ /* 0x0003e8000c101904 */
[----:B------:R2:W3:Y:S04]  /*1810*/  LDG.E R21, [R20.64] ;  /* 0x0000000414157981 */ /* 0x0004e8000c1e1900 */
[----:B------:R-:W4:Y:S01]  /*1820*/  LDG.E R30, [R22.64] ;  /* 0x00000004161e7981 */ /* 0x000f22000c1e1900 */
[----:B------:R-:W-:-:S05]  /*1830*/  IMAD.WIDE.U32 R24, R24, R15, c[0x0][0x168] ;  /* 0x00005a0018187625 */ /* 0x000fca00078e000f */
[----:B------:R-:W5:Y:S01]  /*1840*/  LDG.E R33, [R24.64] ;  /* 0x0000000418217981 */ /* 0x000f62000c1e1900 */
[----:B0-----:R-:W-:Y:S01]  /*1850*/  IMAD.MOV.U32 R18, RZ, RZ, 0x1 ;  /* 0x00000001ff127424 */ /* 0x001fe200078e00ff */
[----:B-1----:R-:W-:-:S04]  /*1860*/  IADD3 R16, R26, 0x3, RZ ;  /* 0x000000031a107810 */ /* 0x002fc80007ffe0ff */
[----:B------:R-:W-:Y:S02]  /*1870*/  SHF.R.U32.HI R19, RZ, R11, R16 ;  /* 0x0000000bff137219 */ /* 0x000fe40000011610 */
[----:B------:R-:W-:Y:S02]  /*1880*/  LOP3.LUT R27, R16, R13, RZ, 0xc0, !PT ;  /* 0x0000000d101b7212 */ /* 0x000fe400078ec0ff */
[----:B--2---:R-:W-:-:S05]  /*1890*/  SHF.L.U32 R20, R19, R8, RZ ;  /* 0x0000000813147219 */ /* 0x004fca00000006ff */
[----:B------:R-:W-:Y:S01]  /*18a0*/  IMAD.IADD R20, R20, 0x1, R27 ;  /* 0x0000000114147824 */ /* 0x000fe200078e021b */
[----:B---3--:R-:W-:-:S04]  /*18b0*/  ISETP.NE.AND P1, PT, R21, 0x10000, PT ;  /* 0x000100001500780c */ /* 0x008fc80003f25270 */
[----:B----4-:R-:W-:-:S13]  /*18c0*/  ISETP.EQ.AND P1, PT, R30, 0x10000, !P1 ;  /* 0x000100001e00780c */ /* 0x010fda0004f22270 */
[----:B------:R-:W-:-:S04]  /*18d0*/  @!P1 IMAD R30, R30, R21, RZ ;  /* 0x000000151e1e9224 */ /* 0x000fc800078e02ff */
[----:B------:R-:W-:-:S05]  /*18e0*/  @!P1 IMAD.WIDE.U32 R28, R30, -0xffff, RZ ;  /* 0xffff00011e1c9825 */ /* 0x000fca00078e00ff */
[----:B------:R-:W-:-:S05]  /*18f0*/  @!P1 SHF.R.U32.HI R29, RZ, 0x10, R29 ;  /* 0x00000010ff1d9819 */ /* 0x000fca000001161d */
[----:B------:R-:W-:-:S05]  /*1900*/  @!P1 IMAD R18, R29, -0x10001, R30 ;  /* 0xfffeffff1d129824 */ /* 0x000fca00078e021e */
[----:B-----5:R-:W-:Y:S02]  /*1910*/  IADD3 R21, R33, R18, RZ ;  /* 0x0000001221157210 */ /* 0x020fe40007ffe0ff */
[----:B------:R-:W-:-:S03]  /*1920*/  IADD3 R28, -R18, 0x10001, R33 ;  /* 0x00010001121c7810 */ /* 0x000fc60007ffe121 */
[----:B------:R-:W-:-:S04]  /*1930*/  IMAD.WIDE.U32 R16, R21, -0xffff, RZ ;  /* 0xffff000115107825 */ /* 0x000fc800078e00ff */
[----:B------:R-:W-:Y:S01]  /*1940*/  IMAD.WIDE.U32 R18, R28, -0xffff, RZ ;  /* 0xffff00011c127825 */ /* 0x000fe200078e00ff */
[----:B------:R-:W-:Y:S02]  /*1950*/  SHF.R.U32.HI R18, RZ, 0x10, R17 ;  /* 0x00000010ff127819 */ /* 0x000fe40000011611 */
[----:B------:R-:W-:Y:S02]  /*1960*/  IADD3 R16, R14, R27, RZ ;  /* 0x0000001b0e107210 */ /* 0x000fe40007ffe0ff */
[----:B------:R-:W-:Y:S01]  /*1970*/  SHF.R.U32.HI R19, RZ, 0x10, R19 ;  /* 0x00000010ff137819 */ /* 0x000fe20000011613 */
[----:B------:R-:W-:Y:S02]  /*1980*/  IMAD R27, R18, -0x10001, R21 ;  /* 0xfffeffff121b7824 */ /* 0x000fe400078e0215 */
[----:B------:R-:W-:-:S04]  /*1990*/  IMAD.WIDE.U32 R16, R16, R15, c[0x0][0x188] ;  /* 0x0000620010107625 */ /* 0x000fc800078e000f */
[----:B------:R-:W-:Y:S02]  /*19a0*/  IMAD R31, R19, -0x10001, R28 ;  /* 0xfffeffff131f7824 */ /* 0x000fe400078e021c */
[----:B------:R-:W-:Y:S01]  /*19b0*/  IMAD.IADD R18, R12, 0x1, R20 ;  /* 0x000000010c127824 */ /* 0x000fe200078e0214 */
[----:B------:R0:W-:Y:S03]  /*19c0*/  STG.E [R24.64], R27 ;  /* 0x0000001b18007986 */ /* 0x0001e6000c101904 */
[-C--:B------:R-:W-:Y:S01]  /*19d0*/  IMAD.WIDE.U32 R18, R18, R15.reuse, c[0x0][0x168] ;  /* 0x00005a0012127625 */ /* 0x080fe200078e000f */
[----:B------:R1:W-:Y:S04]  /*19e0*/  STG.E [R22.64], R31 ;  /* 0x0000001f16007986 */ /* 0x0003e8000c101904 */
[----:B------:R-:W2:Y:S04]  /*19f0*/  LDG.E R17, [R16.64] ;  /* 0x0000000410117981 */ /* 0x000ea8000c1e1900 */
[----:B------:R-:W3:Y:S01]  /*1a00*/  LDG.E R30, [R18.64] ;  /* 0x00000004121e7981 */ /* 0x000ee2000c1e1900 */
[----:B------:R-:W-:-:S05]  /*1a10*/  IMAD.WIDE.U32 R20, R20, R15, c[0x0][0x168] ;  /* 0x00005a0014147625 */ /* 0x000fca00078e000f */
[----:B------:R-:W0:Y:S01]  /*1a20*/  LDG.E R32, [R20.64] ;  /* 0x0000000414207981 */ /* 0x000e22000c1e1900 */
[----:B------:R-:W-:Y:S02]  /*1a30*/  MOV R15, 0x1 ;  /* 0x00000001000f7802 */ /* 0x000fe40000000f00 */
[----:B------:R-:W-:Y:S02]  /*1a40*/  IADD3 R26, R26, 0x4, RZ ;  /* 0x000000041a1a7810 */ /* 0x000fe40007ffe0ff */
[----:B--2---:R-:W-:-:S04]  /*1a50*/  ISETP.NE.AND P1, PT, R17, 0x10000, PT ;  /* 0x000100001100780c */ /* 0x004fc80003f25270 */
[----:B---3--:R-:W-:-:S13]  /*1a60*/  ISETP.EQ.AND P1, PT, R30, 0x10000, !P1 ;  /* 0x000100001e00780c */ /* 0x008fda0004f22270 */
[----:B------:R-:W-:-:S04]  /*1a70*/  @!P1 IMAD R30, R30, R17, RZ ;  /* 0x000000111e1e9224 */ /* 0x000fc800078e02ff */
[----:B------:R-:W-:-:S05]  /*1a80*/  @!P1 IMAD.WIDE.U32 R28, R30, -0xffff, RZ ;  /* 0xffff00011e1c9825 */ /* 0x000fca00078e00ff */
[----:B------:R-:W-:-:S05]  /*1a90*/  @!P1 SHF.R.U32.HI R29, RZ, 0x10, R29 ;  /* 0x00000010ff1d9819 */ /* 0x000fca000001161d */
[----:B------:R-:W-:-:S04]  /*1aa0*/  @!P1 IMAD R15, R29, -0x10001, R30 ;  /* 0xfffeffff1d0f9824 */ /* 0x000fc800078e021e */
[----:B0-----:R-:W-:Y:S01]  /*1ab0*/  IMAD.IADD R24, R32, 0x1, R15 ;  /* 0x0000000120187824 */ /* 0x001fe200078e020f */
[----:B------:R-:W-:-:S03]  /*1ac0*/  IADD3 R25, -R15, 0x10001, R32 ;  /* 0x000100010f197810 */ /* 0x000fc60007ffe120 */
[----:B-1----:R-:W-:-:S04]  /*1ad0*/  IMAD.WIDE.U32 R22, R24, -0xffff, RZ ;  /* 0xffff000118167825 */ /* 0x002fc800078e00ff */
[----:B------:R-:W-:Y:S01]  /*1ae0*/  IMAD.WIDE.U32 R16, R25, -0xffff, RZ ;  /* 0xffff000119107825 */ /* 0x000fe200078e00ff */
[----:B------:R-:W-:-:S04]  /*1af0*/  SHF.R.U32.HI R15, RZ, 0x10, R23 ;  /* 0x00000010ff0f7819 */ /* 0x000fc80000011617 */
[----:B------:R-:W-:Y:S01]  /*1b00*/  SHF.R.U32.HI R16, RZ, 0x10, R17 ;  /* 0x00000010ff107819 */ /* 0x000fe20000011611 */
[----:B------:R-:W-:-:S04]  /*1b10*/  IMAD R15, R15, -0x10001, R24 ;  /* 0xfffeffff0f0f7824 */ /* 0x000fc800078e0218 */
[----:B------:R-:W-:Y:S01]  /*1b20*/  IMAD R25, R16, -0x10001, R25 ;  /* 0xfffeffff10197824 */ /* 0x000fe200078e0219 */
[----:B------:R0:W-:Y:S04]  /*1b30*/  STG.E [R20.64], R15 ;  /* 0x0000000f14007986 */ /* 0x0001e8000c101904 */
[----:B------:R0:W-:Y:S01]  /*1b40*/  STG.E [R18.64], R25 ;  /* 0x0000001912007986 */ /* 0x0001e2000c101904 */
[----:B------:R-:W-:-:S13]  /*1b50*/  ISETP.GE.U32.AND P1, PT, R26, R5, PT ;  /* 0x000000051a00720c */ /* 0x000fda0003f26070 */
[----:B0-----:R-:W-:Y:S05]  /*1b60*/  @!P1 BRA `(.L_x_50) ;  /* 0xfffff85000009947 */ /* 0x001fea000383ffff */
.L_x_47:
[----:B------:R-:W-:Y:S05]  /*1b70*/  BSYNC B0 ;  /* 0x0000000000007941 */ /* 0x000fea0003800000 */
.L_x_46:
[----:B------:R-:W-:Y:S06]  /*1b80*/  BAR.SYNC 0x0 ;  /* 0x0000000000007b1d */ /* 0x000fec0000000000 */
[----:B------:R-:W-:Y:S05]  /*1b90*/  @!P3 BRA `(.L_x_51) ;  /* 0xfffff1400000b947 */ /* 0x000fea000383ffff */
.L_x_45:
[----:B------:R-:W-:-:S05]  /*1ba0*/  IMAD.MOV.U32 R4, RZ, RZ, c[0x0][0x178] ;  /* 0x00005e00ff047624 */ /* 0x000fca00078e00ff */
[----:B------:R-:W-:-:S04]  /*1bb0*/  LOP3.LUT R4, R4, 0x1, RZ, 0xc0, !PT ;  /* 0x0000000104047812 */ /* 0x000fc800078ec0ff */
[----:B------:R-:W-:-:S13]  /*1bc0*/  ISETP.NE.U32.OR P0, PT, R4, 0x1, !P0 ;  /* 0x000000010400780c */ /* 0x000fda0004705470 */
[----:B------:R-:W-:Y:S05]  /*1bd0*/  @P0 EXIT ;  /* 0x000000000000094d */ /* 0x000fea0003800000 */
[--C-:B------:R-:W-:Y:S01]  /*1be0*/  IMAD.IADD R4, R5, 0x1, -R2.reuse ;  /* 0x0000000105047824 */ /* 0x100fe200078e0a02 */
[----:B------:R-:W-:Y:S01]  /*1bf0*/  LOP3.LUT R7, RZ, R5, RZ, 0x33, !PT ;  /* 0x00000005ff077212 */ /* 0x000fe200078e33ff */
[----:B------:R-:W-:Y:S03]  /*1c00*/  BSSY B0, `(.L_x_52) ;  /* 0x0000026000007945 */ /* 0x000fe60003800000 */
[----:B------:R-:W-:Y:S02]  /*1c10*/  LOP3.LUT R4, R4, 0x3, RZ, 0xc0, !PT ;  /* 0x0000000304047812 */ /* 0x000fe400078ec0ff */
[----:B------:R-:W-:Y:S02]  /*1c20*/  IADD3 R7, -R7, -0x2, -R2 ;  /* 0xfffffffe07077810 */ /* 0x000fe40007ffe902 */
[----:B------:R-:W-:Y:S02]  /*1c30*/  ISETP.NE.AND P0, PT, R4, RZ, PT ;  /* 0x000000ff0400720c */ /* 0x000fe40003f05270 */
[----:B------:R-:W-:Y:S01]  /*1c40*/  ISETP.GE.U32.AND P1, PT, R7, 0x3, PT ;  /* 0x000000030700780c */ /* 0x000fe20003f26070 */
[----:B------:R-:W-:-:S04]  /*1c50*/  IMAD.MOV.U32 R7, RZ, RZ, 0x4 ;  /* 0x00000004ff077424 */ /* 0x000fc800078e00ff */
[----:B------:R-:W-:-:S06]  /*1c60*/  IMAD.WIDE.U32 R6, R0, R7, c[0x0][0x190] ;  /* 0x0000640000067625 */ /* 0x000fcc00078e0007 */
[----:B------:R-:W-:Y:S05]  /*1c70*/  @!P0 BRA `(.L_x_53) ;  /* 0x000001e000008947 */ /* 0x000fea0003800000 */
[----:B------:R-:W-:Y:S02]  /*1c80*/  MOV R0, R4 ;  /* 0x0000000400007202 */ /* 0x000fe40000000f00 */
[----:B------:R-:W-:-:S02]  /*1c90*/  IADD3 R4, R2, R3, RZ ;  /* 0x0000000302047210 */ /* 0x000fc40007ffe0ff */
.L_x_54:
[----:B0-----:R-:W-:Y:S01]  /*1ca0*/  IMAD.MOV.U32 R13, RZ, RZ, 0x4 ;  /* 0x00000004ff0d7424 */ /* 0x001fe200078e00ff */
[----:B------:R-:W2:Y:S03]  /*1cb0*/  LDG.E R8, [R6.64] ;  /* 0x0000000406087981 */ /* 0x000ea6000c1e1900 */
[----:B------:R-:W-:-:S05]  /*1cc0*/  IMAD.WIDE.U32 R10, R2, R13, c[0x0][0x168] ;  /* 0x00005a00020a7625 */ /* 0x000fca00078e000d */
[----:B------:R-:W3:Y:S01]  /*1cd0*/  LDG.E R9, [R10.64] ;  /* 0x000000040a097981 */ /* 0x000ee2000c1e1900 */
[----:B------:R-:W-:Y:S02]  /*1ce0*/  MOV R17, 0x1 ;  /* 0x0000000100117802 */ /* 0x000fe40000000f00 */
[----:B--2---:R-:W-:-:S04]  /*1cf0*/  ISETP.NE.AND P0, PT, R8, 0x10000, PT ;  /* 0x000100000800780c */ /* 0x004fc80003f05270 */
[----:B---3--:R-:W-:-:S13]  /*1d00*/  ISETP.EQ.AND P0, PT, R9, 0x10000, !P0 ;  /* 0x000100000900780c */ /* 0x008fda0004702270 */
[----:B------:R-:W-:-:S04]  /*1d10*/  @!P0 IMAD R12, R9, R8, RZ ;  /* 0x00000008090c8224 */ /* 0x000fc800078e02ff */
[----:B------:R-:W-:-:S05]  /*1d20*/  @!P0 IMAD.WIDE.U32 R8, R12, -0xffff, RZ ;  /* 0xffff00010c088825 */ /* 0x000fca00078e00ff */
[----:B------:R-:W-:-:S05]  /*1d30*/  @!P0 SHF.R.U32.HI R9, RZ, 0x10, R9 ;  /* 0x00000010ff098819 */ /* 0x000fca0000011609 */
[----:B------:R-:W-:Y:S02]  /*1d40*/  @!P0 IMAD R17, R9, -0x10001, R12 ;  /* 0xfffeffff09118824 */ /* 0x000fe400078e020c */
[----:B------:R-:W-:-:S03]  /*1d50*/  IMAD.WIDE.U32 R12, R4, R13, c[0x0][0x168] ;  /* 0x00005a00040c7625 */ /* 0x000fc600078e000d */
[----:B------:R0:W-:Y:S04]  /*1d60*/  STG.E [R10.64], R17 ;  /* 0x000000110a007986 */ /* 0x0001e8000c101904 */
[----:B------:R-:W2:Y:S04]  /*1d70*/  LDG.E R8, [R6.64] ;  /* 0x0000000406087981 */ /* 0x000ea8000c1e1900 */
[----:B------:R-:W3:Y:S01]  /*1d80*/  LDG.E R9, [R12.64] ;  /* 0x000000040c097981 */ /* 0x000ee2000c1e1900 */
[----:B------:R-:W-:Y:S01]  /*1d90*/  IMAD.MOV.U32 R15, RZ, RZ, 0x1 ;  /* 0x00000001ff0f7424 */ /* 0x000fe200078e00ff */
[----:B------:R-:W-:-:S02]  /*1da0*/  IADD3 R0, R0, -0x1, RZ ;  /* 0xffffffff00007810 */ /* 0x000fc40007ffe0ff */
[----:B------:R-:W-:Y:S02]  /*1db0*/  IADD3 R2, R2, 0x1, RZ ;  /* 0x0000000102027810 */ /* 0x000fe40007ffe0ff */
        /* <DEDUP_REMOVED lines=8> */
[----:B------:R-:W-:-:S13]  /*1e40*/  ISETP.NE.AND P0, PT, R0, RZ, PT ;  /* 0x000000ff0000720c */ /* 0x000fda0003f05270 */
[----:B0-----:R-:W-:Y:S05]  /*1e50*/  @P0 BRA `(.L_x_54) ;  /* 0xfffffe4000000947 */ /* 0x001fea000383ffff */
.L_x_53:
[----:B------:R-:W-:Y:S05]  /*1e60*/  BSYNC B0 ;  /* 0x0000000000007941 */ /* 0x000fea0003800000 */
.L_x_52:
[----:B------:R-:W-:Y:S05]  /*1e70*/  @!P1 EXIT ;  /* 0x000000000000994d */ /* 0x000fea0003800000 */
[----:B------:R-:W-:Y:S02]  /*1e80*/  IADD3 R0, R2, 0x3, R3 ;  /* 0x0000000302007810 */ /* 0x000fe40007ffe003 */
[----:B0-----:R-:W-:-:S02]  /*1e90*/  IADD3 R9, R3, 0x1, RZ ;  /* 0x0000000103097810 */ /* 0x001fc40007ffe0ff */
.L_x_55:
[----:B------:R-:W-:Y:S01]  /*1ea0*/  MOV R11, 0x4 ;  /* 0x00000004000b7802 */ /* 0x000fe20000000f00 */
[----:B------:R-:W2:Y:S04]  /*1eb0*/  LDG.E R4, [R6.64] ;  /* 0x0000000406047981 */ /* 0x000ea8000c1e1900 */
[----:B------:R-:W-:-:S05]  /*1ec0*/  IMAD.WIDE.U32 R14, R2, R11, c[0x0][0x168] ;  /* 0x00005a00020e7625 */ /* 0x000fca00078e000b */
[----:B------:R-:W3:Y:S01]  /*1ed0*/  LDG.E R13, [R14.64] ;  /* 0x000000040e0d7981 */ /* 0x000ee2000c1e1900 */
[----:B------:R-:W-:Y:S01]  /*1ee0*/  MOV R21, 0x1 ;  /* 0x0000000100157802 */ /* 0x000fe20000000f00 */
[----:B------:R-:W-:-:S04]  /*1ef0*/  IMAD.IADD R16, R3, 0x1, R2 ;  /* 0x0000000103107824 */ /* 0x000fc800078e0202 */
[----:B------:R-:W-:Y:S01]  /*1f00*/  IMAD.WIDE.U32 R16, R16, R11, c[0x0][0x168] ;  /* 0x00005a0010107625 */ /* 0x000fe200078e000b */
[----:B--2---:R-:W-:-:S04]  /*1f10*/  ISETP.NE.AND P0, PT, R4, 0x10000, PT ;  /* 0x000100000400780c */ /* 0x004fc80003f05270 */
[----:B---3--:R-:W-:-:S13]  /*1f20*/  ISETP.EQ.AND P0, PT, R13, 0x10000, !P0 ;  /* 0x000100000d00780c */ /* 0x008fda0004702270 */
[----:B------:R-:W-:-:S04]  /*1f30*/  @!P0 IMAD R4, R13, R4, RZ ;  /* 0x000000040d048224 */ /* 0x000fc800078e02ff */
[----:B------:R-:W-:-:S05]  /*1f40*/  @!P0 IMAD.WIDE.U32 R12, R4, -0xffff, RZ ;  /* 0xffff0001040c8825 */ /* 0x000fca00078e00ff */
[----:B------:R-:W-:-:S05]  /*1f50*/  @!P0 SHF.R.U32.HI R13, RZ, 0x10, R13 ;  /* 0x00000010ff0d8819 */ /* 0x000fca000001160d */
[----:B------:R-:W-:-:S05]  /*1f60*/  @!P0 IMAD R21, R13, -0x10001, R4 ;  /* 0xfffeffff0d158824 */ /* 0x000fca00078e0204 */
[----:B------:R0:W-:Y:S04]  /*1f70*/  STG.E [R14.64], R21 ;  /* 0x000000150e007986 */ /* 0x0001e8000c101904 */
[----:B------:R-:W2:Y:S04]  /*1f80*/  LDG.E R4, [R6.64] ;  /* 0x0000000406047981 */ /* 0x000ea8000c1e1900 */
[----:B------:R-:W3:Y:S01]  /*1f90*/  LDG.E R13, [R16.64] ;  /* 0x00000004100d7981 */ /* 0x000ee2000c1e1900 */
[----:B------:R-:W-:Y:S02]  /*1fa0*/  MOV R19, 0x1 ;  /* 0x0000000100137802 */ /* 0x000fe40000000f00 */
[----:B------:R-:W-:-:S05]  /*1fb0*/  IADD3 R8, R2, 0x1, RZ ;  /* 0x0000000102087810 */ /* 0x000fca0007ffe0ff */
[----:B0-----:R-:W-:Y:S01]  /*1fc0*/  IMAD.WIDE.U32 R14, R8, R11, c[0x0][0x168] ;  /* 0x00005a00080e7625 */ /* 0x001fe200078e000b */
        /* <DEDUP_REMOVED lines=9> */
[----:B------:R-:W-:Y:S01]  /*2060*/  IMAD.MOV.U32 R21, RZ, RZ, 0x1 ;  /* 0x00000001ff157424 */ /* 0x000fe200078e00ff */
[----:B------:R-:W-:-:S05]  /*2070*/  IADD3 R8, R9, R2, RZ ;  /* 0x0000000209087210 */ /* 0x000fca0007ffe0ff */
        /* <DEDUP_REMOVED lines=23> */
[----:B------:R-:W-:-:S05]  /*21f0*/  IADD3 R8, R0, -0x1, RZ ;  /* 0xffffffff00087810 */ /* 0x000fca0007ffe0ff */
        /* <DEDUP_REMOVED lines=33> */
[----:B0-----:R-:W-:Y:S01]  /*2410*/  IMAD.MOV.U32 R17, RZ, RZ, 0x1 ;  /* 0x00000001ff117424 */ /* 0x001fe200078e00ff */
[----:B------:R-:W-:-:S02]  /*2420*/  IADD3 R2, R2, 0x4, RZ ;  /* 0x0000000402027810 */ /* 0x000fc40007ffe0ff */
        /* <DEDUP_REMOVED lines=9> */
[----:B-1----:R-:W-:Y:S05]  /*24c0*/  @!P0 BRA `(.L_x_55) ;  /* 0xfffff9d000008947 */ /* 0x002fea000383ffff */
[----:B------:R-:W-:Y:S05]  /*24d0*/  EXIT ;  /* 0x000000000000794d */ /* 0x000fea0003800000 */
.L_x_56:
        /* <DEDUP_REMOVED lines=10> */
.L_x_63:


//--------------------- .nv.global                --------------------------
	.section	.nv.global,"aw",@"SHT_CUDA_GLOBAL"
	.align	8
.nv.global:
	.weak		_ZTVSt9exception
	.type		_ZTVSt9exception,@"STT_CUDA_OBJECT"
	.size		_ZTVSt9exception,(_ZTVNSt8ios_base7failureE - _ZTVSt9exception)
	.other		_ZTVSt9exception,@"STO_CUDA_GLOBAL STV_DEFAULT"
_ZTVSt9exception:
	.zero		40
	.weak		_ZTVNSt8ios_base7failureE
	.type		_ZTVNSt8ios_base7failureE,@"STT_CUDA_OBJECT"
	.size		_ZTVNSt8ios_base7failureE,(_ZTVSt13_System_error - _ZTVNSt8ios_base7failureE)
	.other		_ZTVNSt8ios_base7failureE,@"STO_CUDA_GLOBAL STV_DEFAULT"
_ZTVNSt8ios_base7failureE:
	.zero		40
	.weak		_ZTVSt13_System_error
	.type		_ZTVSt13_System_error,@"STT_CUDA_OBJECT"
	.size		_ZTVSt13_System_error,(_ZTVSt20bad_array_new_length - _ZTVSt13_System_error)
	.other		_ZTVSt13_System_error,@"STO_CUDA_GLOBAL STV_DEFAULT"
_ZTVSt13_System_error:
	.zero		40
	.weak		_ZTVSt20bad_array_new_length
	.type		_ZTVSt20bad_array_new_length,@"STT_CUDA_OBJECT"
	.size		_ZTVSt20bad_array_new_length,(_ZTVSt9bad_alloc - _ZTVSt20bad_array_new_length)
	.other		_ZTVSt20bad_array_new_length,@"STO_CUDA_GLOBAL STV_DEFAULT"
_ZTVSt20bad_array_new_length:
	.zero		40
	.weak		_ZTVSt9bad_alloc
	.type		_ZTVSt9bad_alloc,@"STT_CUDA_OBJECT"
	.size		_ZTVSt9bad_alloc,(_ZTVSt12system_error - _ZTVSt9bad_alloc)
	.other		_ZTVSt9bad_alloc,@"STO_CUDA_GLOBAL STV_DEFAULT"
_ZTVSt9bad_alloc:
	.zero		40
	.weak		_ZTVSt12system_error
	.type		_ZTVSt12system_error,@"STT_CUDA_OBJECT"
	.size		_ZTVSt12system_error,(_ZTVSt13runtime_error - _ZTVSt12system_error)
	.other		_ZTVSt12system_error,@"STO_CUDA_GLOBAL STV_DEFAULT"
_ZTVSt12system_error:
	.zero		40
	.weak		_ZTVSt13runtime_error
	.type		_ZTVSt13runtime_error,@"STT_CUDA_OBJECT"
	.size		_ZTVSt13runtime_error,(_ZTVSt8bad_cast - _ZTVSt13runtime_error)
	.other		_ZTVSt13runtime_error,@"STO_CUDA_GLOBAL STV_DEFAULT"
_ZTVSt13runtime_error:
	.zero		40
	.weak		_ZTVSt8bad_cast
	.type		_ZTVSt8bad_cast,@"STT_CUDA_OBJECT"
	.size		_ZTVSt8bad_cast,(_ZTVSt11_Facet_base - _ZTVSt8bad_cast)
	.other		_ZTVSt8bad_cast,@"STO_CUDA_GLOBAL STV_DEFAULT"
_ZTVSt8bad_cast:
	.zero		40
	.weak		_ZTVSt11_Facet_base
	.type		_ZTVSt11_Facet_base,@"STT_CUDA_OBJECT"
	.size		_ZTVSt11_Facet_base,(_ZTVSt10ctype_base - _ZTVSt11_Facet_base)
	.other		_ZTVSt11_Facet_base,@"STO_CUDA_GLOBAL STV_DEFAULT"
_ZTVSt11_Facet_base:
	.zero		48
	.weak		_ZTVSt10ctype_base
	.type		_ZTVSt10ctype_base,@"STT_CUDA_OBJECT"
	.size		_ZTVSt10ctype_base,(_ZTVNSt6locale5facetE - _ZTVSt10ctype_base)
	.other		_ZTVSt10ctype_base,@"STO_CUDA_GLOBAL STV_DEFAULT"
_ZTVSt10ctype_base:
	.zero		48
	.weak		_ZTVNSt6locale5facetE
	.type		_ZTVNSt6locale5facetE,@"STT_CUDA_OBJECT"
	.size		_ZTVNSt6locale5facetE,(_ZTVSt25_Iostream_error_category2 - _ZTVNSt6locale5facetE)
	.other		_ZTVNSt6locale5facetE,@"STO_CUDA_GLOBAL STV_DEFAULT"
_ZTVNSt6locale5facetE:
	.zero		48
	.weak		_ZTVSt25_Iostream_error_category2
	.type		_ZTVSt25_Iostream_error_category2,@"STT_CUDA_OBJECT"
	.size		_ZTVSt25_Iostream_error_category2,(_ZTVSt7num_putIcSt19ostreambuf_iteratorIcSt11char_traitsIcEEE - _ZTVSt25_Iostream_error_category2)
	.other		_ZTVSt25_Iostream_error_category2,@"STO_CUDA_GLOBAL STV_DEFAULT"
_ZTVSt25_Iostream_error_category2:
	.zero		72
	.weak		_ZTVSt7num_putIcSt19ostreambuf_iteratorIcSt11char_traitsIcEEE
	.type		_ZTVSt7num_putIcSt19ostreambuf_iteratorIcSt11char_traitsIcEEE,@"STT_CUDA_OBJECT"
	.size		_ZTVSt7num_putIcSt19ostreambuf_iteratorIcSt11char_traitsIcEEE,(_ZTVSt5ctypeIcE - _ZTVSt7num_putIcSt19ostreambuf_iteratorIcSt11char_traitsIcEEE)
	.other		_ZTVSt7num_putIcSt19ostreambuf_iteratorIcSt11char_traitsIcEEE,@"STO_CUDA_GLOBAL STV_DEFAULT"
_ZTVSt7num_putIcSt19ostreambuf_iteratorIcSt11char_traitsIcEEE:
	.zero		112
	.weak		_ZTVSt5ctypeIcE
	.type		_ZTVSt5ctypeIcE,@"STT_CUDA_OBJECT"
	.size		_ZTVSt5ctypeIcE,(.L_11 - _ZTVSt5ctypeIcE)
	.other		_ZTVSt5ctypeIcE,@"STO_CUDA_GLOBAL STV_DEFAULT"
_ZTVSt5ctypeIcE:
	.zero		112
.L_11:
